	.target	sm_90a

	.elftype	@"ET_EXEC"


//--------------------- .note.nv.tkinfo           --------------------------
	.section	.note.nv.tkinfo,"",@"SHT_NOTE"
	.sectionflags	@"SHF_NOTE_NV_TKINFO"
	.tkinfo
        /*0018*/ 	.word	0x00000002
        /*0030*/ 	.string	""
        /*0030*/ 	.string	"ptxas"
        /*0030*/ 	.string	"Cuda compilation tools, release 13.0, V13.0.88"
        /*0030*/ 	.string	"Build cuda_13.0.r13.0/compiler.36424714_0"
        /*0030*/ 	.string	"-arch sm_90a -m 64 "



//--------------------- .note.nv.cuinfo           --------------------------
	.section	.note.nv.cuinfo,"",@"SHT_NOTE"
	.sectionflags	@"SHF_NOTE_NV_CUINFO"
        /*0018*/ 	.short	0x0002
        /*001a*/ 	.short	0x005a
        /*001c*/ 	.short	0x0082
	.zero		2


//--------------------- .nv.info                  --------------------------
	.section	.nv.info,"",@"SHT_CUDA_INFO"
	.align	4


	//----- nvinfo : EIATTR_REGCOUNT
	.align		4
        /*0000*/ 	.byte	0x04, 0x2f
        /*0002*/ 	.short	(.L_15 - .L_14)
	.align		4
.L_14:
        /*0004*/ 	.word	index@(_ZN7cutlass13device_kernelINS_4gemm6kernel13GemmUniversalIN4cute5tupleIJiiiiEEENS1_10collective13CollectiveMmaINS1_34MainloopSm90TmaGmmaWarpSpecializedILi11ENS5_IJNS4_1CILi2EEENSA_ILi1EEESC_EEENS1_35KernelTmaWarpSpecializedCooperativeEEENS5_IJNSA_ILi128EEENSA_ILi32EEESG_EEEaNS5_IJlSC_lEEEaSJ_NS4_8TiledMMAINS4_8MMA_AtomIJNS4_4SM904GMMA26MMA_64x32x32_S32S8S8_SS_TNEEEENS4_6LayoutISD_NS5_IJSC_NSA_ILi0EEESR_EEEEENS5_IJNS4_10UnderscoreESU_SU_EEEEENS4_13SM90_TMA_LOADENS4_14ComposedLayoutINS4_7SwizzleILi3ELi4ELi3EEENS4_18smem_ptr_flag_bitsILi8EEENSQ_INS5_IJNSA_ILi8EEESG_EEENS5_IJSG_SC_EEEEEEEvNS4_8identityENS4_23SM90_TMA_LOAD_MULTICASTES17_vS18_EENS_8epilogue10collective6detail29Sm90TmaWarpSpecializedAdapterINS1C_15DefaultEpilogueIaSJ_SJ_NS1B_6thread17LinearCombinationIaLi1EiiLNS1G_9ScaleType4KindE0ELNS_15FloatRoundStyleE2EaEENS1_15EpilogueDefaultEEEEEvvEEEEvNT_6ParamsE)
        /*0008*/ 	.word	0x000000a8


	//----- nvinfo : EIATTR_FRAME_SIZE
	.align		4
.L_15:
        /*000c*/ 	.byte	0x04, 0x11
        /*000e*/ 	.short	(.L_17 - .L_16)
	.align		4
.L_16:
        /*0010*/ 	.word	index@(_ZN7cutlass13device_kernelINS_4gemm6kernel13GemmUniversalIN4cute5tupleIJiiiiEEENS1_10collective13CollectiveMmaINS1_34MainloopSm90TmaGmmaWarpSpecializedILi11ENS5_IJNS4_1CILi2EEENSA_ILi1EEESC_EEENS1_35KernelTmaWarpSpecializedCooperativeEEENS5_IJNSA_ILi128EEENSA_ILi32EEESG_EEEaNS5_IJlSC_lEEEaSJ_NS4_8TiledMMAINS4_8MMA_AtomIJNS4_4SM904GMMA26MMA_64x32x32_S32S8S8_SS_TNEEEENS4_6LayoutISD_NS5_IJSC_NSA_ILi0EEESR_EEEEENS5_IJNS4_10UnderscoreESU_SU_EEEEENS4_13SM90_TMA_LOADENS4_14ComposedLayoutINS4_7SwizzleILi3ELi4ELi3EEENS4_18smem_ptr_flag_bitsILi8EEENSQ_INS5_IJNSA_ILi8EEESG_EEENS5_IJSG_SC_EEEEEEEvNS4_8identityENS4_23SM90_TMA_LOAD_MULTICASTES17_vS18_EENS_8epilogue10collective6detail29Sm90TmaWarpSpecializedAdapterINS1C_15DefaultEpilogueIaSJ_SJ_NS1B_6thread17LinearCombinationIaLi1EiiLNS1G_9ScaleType4KindE0ELNS_15FloatRoundStyleE2EaEENS1_15EpilogueDefaultEEEEEvvEEEEvNT_6ParamsE)
        /*0014*/ 	.word	0x00000000


	//----- nvinfo : EIATTR_MIN_STACK_SIZE
	.align		4
.L_17:
        /*0018*/ 	.byte	0x04, 0x12
        /*001a*/ 	.short	(.L_19 - .L_18)
	.align		4
.L_18:
        /*001c*/ 	.word	index@(_ZN7cutlass13device_kernelINS_4gemm6kernel13GemmUniversalIN4cute5tupleIJiiiiEEENS1_10collective13CollectiveMmaINS1_34MainloopSm90TmaGmmaWarpSpecializedILi11ENS5_IJNS4_1CILi2EEENSA_ILi1EEESC_EEENS1_35KernelTmaWarpSpecializedCooperativeEEENS5_IJNSA_ILi128EEENSA_ILi32EEESG_EEEaNS5_IJlSC_lEEEaSJ_NS4_8TiledMMAINS4_8MMA_AtomIJNS4_4SM904GMMA26MMA_64x32x32_S32S8S8_SS_TNEEEENS4_6LayoutISD_NS5_IJSC_NSA_ILi0EEESR_EEEEENS5_IJNS4_10UnderscoreESU_SU_EEEEENS4_13SM90_TMA_LOADENS4_14ComposedLayoutINS4_7SwizzleILi3ELi4ELi3EEENS4_18smem_ptr_flag_bitsILi8EEENSQ_INS5_IJNSA_ILi8EEESG_EEENS5_IJSG_SC_EEEEEEEvNS4_8identityENS4_23SM90_TMA_LOAD_MULTICASTES17_vS18_EENS_8epilogue10collective6detail29Sm90TmaWarpSpecializedAdapterINS1C_15DefaultEpilogueIaSJ_SJ_NS1B_6thread17LinearCombinationIaLi1EiiLNS1G_9ScaleType4KindE0ELNS_15FloatRoundStyleE2EaEENS1_15EpilogueDefaultEEEEEvvEEEEvNT_6ParamsE)
        /*0020*/ 	.word	0x00000000
.L_19:


//--------------------- .nv.compat                --------------------------
	.section	.nv.compat,"",@"SHT_CUDA_COMPAT_INFO"
	.align	4
        /*0000*/ 	.byte	0x02, 0x09, 0x01, 0x00, 0x02, 0x02, 0x04, 0x00, 0x02, 0x05, 0x05, 0x00, 0x03, 0x07, 0x01, 0x01
        /*0010*/ 	.byte	0x02, 0x03, 0x01, 0x00, 0x02, 0x06, 0x01, 0x00, 0x04, 0x0b, 0x08, 0x00, 0x00, 0x00, 0x00, 0x00
        /*0020*/ 	.byte	0x00, 0x00, 0x00, 0x00


//--------------------- .nv.info._ZN7cutlass13device_kernelINS_4gemm6kernel13GemmUniversalIN4cute5tupleIJiiiiEEENS1_10collective13CollectiveMmaINS1_34MainloopSm90TmaGmmaWarpSpecializedILi11ENS5_IJNS4_1CILi2EEENSA_ILi1EEESC_EEENS1_35KernelTmaWarpSpecializedCooperativeEEENS5_IJNSA_ILi128EEENSA_ILi32EEESG_EEEaNS5_IJlSC_lEEEaSJ_NS4_8TiledMMAINS4_8MMA_AtomIJNS4_4SM904GMMA26MMA_64x32x32_S32S8S8_SS_TNEEEENS4_6LayoutISD_NS5_IJSC_NSA_ILi0EEESR_EEEEENS5_IJNS4_10UnderscoreESU_SU_EEEEENS4_13SM90_TMA_LOADENS4_14ComposedLayoutINS4_7SwizzleILi3ELi4ELi3EEENS4_18smem_ptr_flag_bitsILi8EEENSQ_INS5_IJNSA_ILi8EEESG_EEENS5_IJSG_SC_EEEEEEEvNS4_8identityENS4_23SM90_TMA_LOAD_MULTICASTES17_vS18_EENS_8epilogue10collective6detail29Sm90TmaWarpSpecializedAdapterINS1C_15DefaultEpilogueIaSJ_SJ_NS1B_6thread17LinearCombinationIaLi1EiiLNS1G_9ScaleType4KindE0ELNS_15FloatRoundStyleE2EaEENS1_15EpilogueDefaultEEEEEvvEEEEvNT_6ParamsE --------------------------
	.section	.nv.info._ZN7cutlass13device_kernelINS_4gemm6kernel13GemmUniversalIN4cute5tupleIJiiiiEEENS1_10collective13CollectiveMmaINS1_34MainloopSm90TmaGmmaWarpSpecializedILi11ENS5_IJNS4_1CILi2EEENSA_ILi1EEESC_EEENS1_35KernelTmaWarpSpecializedCooperativeEEENS5_IJNSA_ILi128EEENSA_ILi32EEESG_EEEaNS5_IJlSC_lEEEaSJ_NS4_8TiledMMAINS4_8MMA_AtomIJNS4_4SM904GMMA26MMA_64x32x32_S32S8S8_SS_TNEEEENS4_6LayoutISD_NS5_IJSC_NSA_ILi0EEESR_EEEEENS5_IJNS4_10UnderscoreESU_SU_EEEEENS4_13SM90_TMA_LOADENS4_14ComposedLayoutINS4_7SwizzleILi3ELi4ELi3EEENS4_18smem_ptr_flag_bitsILi8EEENSQ_INS5_IJNSA_ILi8EEESG_EEENS5_IJSG_SC_EEEEEEEvNS4_8identityENS4_23SM90_TMA_LOAD_MULTICASTES17_vS18_EENS_8epilogue10collective6detail29Sm90TmaWarpSpecializedAdapterINS1C_15DefaultEpilogueIaSJ_SJ_NS1B_6thread17LinearCombinationIaLi1EiiLNS1G_9ScaleType4KindE0ELNS_15FloatRoundStyleE2EaEENS1_15EpilogueDefaultEEEEEvvEEEEvNT_6ParamsE,"",@"SHT_CUDA_INFO"
	.sectionflags	@""
	.align	4


	//----- nvinfo : EIATTR_CUDA_API_VERSION
	.align		4
        /*0000*/ 	.byte	0x04, 0x37
        /*0002*/ 	.short	(.L_21 - .L_20)
.L_20:
        /*0004*/ 	.word	0x00000082


	//----- nvinfo : EIATTR_KPARAM_INFO
	.align		4
.L_21:
        /*0008*/ 	.byte	0x04, 0x17
        /*000a*/ 	.short	(.L_23 - .L_22)
.L_22:
        /*000c*/ 	.word	0x00000000
        /*0010*/ 	.short	0x0000
        /*0012*/ 	.short	0x0070
        /*0014*/ 	.byte	0x00, 0xf0, 0x01, 0x10


	//----- nvinfo : EIATTR_SPARSE_MMA_MASK
	.align		4
.L_23:
        /*0018*/ 	.byte	0x03, 0x50
        /*001a*/ 	.short	0x0000


	//----- nvinfo : EIATTR_MAXREG_COUNT
	.align		4
        /*001c*/ 	.byte	0x03, 0x1b
        /*001e*/ 	.short	0x00a8


	//----- nvinfo : EIATTR_NUM_BARRIERS
	.align		4
        /*0020*/ 	.byte	0x02, 0x4c
        /*0022*/ 	.byte	0x01
	.zero		1


	//----- nvinfo : EIATTR_EXTERNS
	.align		4
        /*0024*/ 	.byte	0x04, 0x0f
        /*0026*/ 	.short	(.L_25 - .L_24)


	//   ....[0]....
	.align		4
.L_24:
        /*0028*/ 	.word	index@(__assertfail)


	//----- nvinfo : EIATTR_MERCURY_ISA_VERSION
	.align		4
.L_25:
        /*002c*/ 	.byte	0x03, 0x5f
        /*002e*/ 	.short	0x0101


	//----- nvinfo : EIATTR_INT_WARP_WIDE_INSTR_OFFSETS
	.align		4
        /*0030*/ 	.byte	0x04, 0x31
        /*0032*/ 	.short	(.L_27 - .L_26)


	//   ....[0]....
.L_26:
        /*0034*/ 	.word	0x000005a0


	//   ....[1]....
        /*0038*/ 	.word	0x000006c0


	//   ....[2]....
        /*003c*/ 	.word	0x000007d0


	//   ....[3]....
        /*0040*/ 	.word	0x00001f80


	//----- nvinfo : EIATTR_COOP_GROUP_MASK_REGIDS
	.align		4
.L_27:
        /*0044*/ 	.byte	0x04, 0x29
        /*0046*/ 	.short	(.L_29 - .L_28)


	//   ....[0]....
.L_28:
        /*0048*/ 	.word	0xffffffff


	//   ....[1]....
        /*004c*/ 	.word	0xffffffff


	//   ....[2]....
        /*0050*/ 	.word	0xffffffff


	//   ....[3]....
        /*0054*/ 	.word	0xffffffff


	//   ....[4]....
        /*0058*/ 	.word	0xffffffff


	//   ....[5]....
        /*005c*/ 	.word	0xffffffff


	//----- nvinfo : EIATTR_COOP_GROUP_INSTR_OFFSETS
	.align		4
.L_29:
        /*0060*/ 	.byte	0x04, 0x28
        /*0062*/ 	.short	(.L_31 - .L_30)


	//   ....[0]....
.L_30:
        /*0064*/ 	.word	0x00000060


	//   ....[1]....
        /*0068*/ 	.word	0x00000070


	//   ....[2]....
        /*006c*/ 	.word	0x00000130


	//   ....[3]....
        /*0070*/ 	.word	0x000003e0


	//   ....[4]....
        /*0074*/ 	.word	0x00000910


	//   ....[5]....
        /*0078*/ 	.word	0x00001500


	//----- nvinfo : EIATTR_REG_RECONFIG
	.align		4
.L_31:
        /*007c*/ 	.byte	0x01, 0x54
	.zero		2


	//----- nvinfo : EIATTR_SYSCALL_OFFSETS
	.align		4
        /*0080*/ 	.byte	0x04, 0x46
        /*0082*/ 	.short	(.L_33 - .L_32)


	//   ....[0]....
.L_32:
        /*0084*/ 	.word	0x000016f0


	//----- nvinfo : EIATTR_MBARRIER_INSTR_OFFSETS
	.align		4
.L_33:
        /*0088*/ 	.byte	0x04, 0x39
        /*008a*/ 	.short	(.L_35 - .L_34)


	//   ....[0]....
.L_34:
        /*008c*/ 	.word	0x00000250
        /*0090*/ 	.word	0x000000ff
        /*0094*/ 	.word	0x00000000
        /*0098*/ 	.short	0x0100
        /*009a*/ 	.byte	0x08
	.zero		1


	//   ....[1]....
        /*009c*/ 	.word	0x00000260
        /*00a0*/ 	.word	0x000000ff
        /*00a4*/ 	.word	0x00000058
        /*00a8*/ 	.short	0x0100
        /*00aa*/ 	.byte	0x08
	.zero		1


	//   ....[2]....
        /*00ac*/ 	.word	0x00000270
        /*00b0*/ 	.word	0x000000ff
        /*00b4*/ 	.word	0x00000008
        /*00b8*/ 	.short	0x0100
        /*00ba*/ 	.byte	0x08
	.zero		1


	//   ....[3]....
        /*00bc*/ 	.word	0x00000280
        /*00c0*/ 	.word	0x000000ff
        /*00c4*/ 	.word	0x00000060
        /*00c8*/ 	.short	0x0100
        /*00ca*/ 	.byte	0x08
	.zero		1


	//   ....[4]....
        /*00cc*/ 	.word	0x00000290
        /*00d0*/ 	.word	0x000000ff
        /*00d4*/ 	.word	0x00000010
        /*00d8*/ 	.short	0x0100
        /*00da*/ 	.byte	0x08
	.zero		1


	//   ....[5]....
        /*00dc*/ 	.word	0x000002a0
        /*00e0*/ 	.word	0x000000ff
        /*00e4*/ 	.word	0x00000068
        /*00e8*/ 	.short	0x0100
        /*00ea*/ 	.byte	0x08
	.zero		1


	//   ....[6]....
        /*00ec*/ 	.word	0x000002b0
        /*00f0*/ 	.word	0x000000ff
        /*00f4*/ 	.word	0x00000018
        /*00f8*/ 	.short	0x0100
        /*00fa*/ 	.byte	0x08
	.zero		1


	//   ....[7]....
        /*00fc*/ 	.word	0x000002c0
        /*0100*/ 	.word	0x000000ff
        /*0104*/ 	.word	0x00000070
        /*0108*/ 	.short	0x0100
        /*010a*/ 	.byte	0x08
	.zero		1


	//   ....[8]....
        /*010c*/ 	.word	0x000002d0
        /*0110*/ 	.word	0x000000ff
        /*0114*/ 	.word	0x00000020
        /*0118*/ 	.short	0x0100
        /*011a*/ 	.byte	0x08
	.zero		1


	//   ....[9]....
        /*011c*/ 	.word	0x000002e0
        /*0120*/ 	.word	0x000000ff
        /*0124*/ 	.word	0x00000078
        /*0128*/ 	.short	0x0100
        /*012a*/ 	.byte	0x08
	.zero		1


	//   ....[10]....
        /*012c*/ 	.word	0x000002f0
        /*0130*/ 	.word	0x000000ff
        /*0134*/ 	.word	0x00000028
        /*0138*/ 	.short	0x0100
        /*013a*/ 	.byte	0x08
	.zero		1


	//   ....[11]....
        /*013c*/ 	.word	0x00000300
        /*0140*/ 	.word	0x000000ff
        /*0144*/ 	.word	0x00000080
        /*0148*/ 	.short	0x0100
        /*014a*/ 	.byte	0x08
	.zero		1


	//   ....[12]....
        /*014c*/ 	.word	0x00000310
        /*0150*/ 	.word	0x000000ff
        /*0154*/ 	.word	0x00000030
        /*0158*/ 	.short	0x0100
        /*015a*/ 	.byte	0x08
	.zero		1


	//   ....[13]....
        /*015c*/ 	.word	0x00000320
        /*0160*/ 	.word	0x000000ff
        /*0164*/ 	.word	0x00000088
        /*0168*/ 	.short	0x0100
        /*016a*/ 	.byte	0x08
	.zero		1


	//   ....[14]....
        /*016c*/ 	.word	0x00000330
        /*0170*/ 	.word	0x000000ff
        /*0174*/ 	.word	0x00000038
        /*0178*/ 	.short	0x0100
        /*017a*/ 	.byte	0x08
	.zero		1


	//   ....[15]....
        /*017c*/ 	.word	0x00000340
        /*0180*/ 	.word	0x000000ff
        /*0184*/ 	.word	0x00000090
        /*0188*/ 	.short	0x0100
        /*018a*/ 	.byte	0x08
	.zero		1


	//   ....[16]....
        /*018c*/ 	.word	0x00000350
        /*0190*/ 	.word	0x000000ff
        /*0194*/ 	.word	0x00000040
        /*0198*/ 	.short	0x0100
        /*019a*/ 	.byte	0x08
	.zero		1


	//   ....[17]....
        /*019c*/ 	.word	0x00000360
        /*01a0*/ 	.word	0x000000ff
        /*01a4*/ 	.word	0x00000098
        /*01a8*/ 	.short	0x0100
        /*01aa*/ 	.byte	0x08
	.zero		1


	//   ....[18]....
        /*01ac*/ 	.word	0x00000370
        /*01b0*/ 	.word	0x000000ff
        /*01b4*/ 	.word	0x00000048
        /*01b8*/ 	.short	0x0100
        /*01ba*/ 	.byte	0x08
	.zero		1


	//   ....[19]....
        /*01bc*/ 	.word	0x00000380
        /*01c0*/ 	.word	0x000000ff
        /*01c4*/ 	.word	0x000000a0
        /*01c8*/ 	.short	0x0100
        /*01ca*/ 	.byte	0x08
	.zero		1


	//   ....[20]....
        /*01cc*/ 	.word	0x00000390
        /*01d0*/ 	.word	0x000000ff
        /*01d4*/ 	.word	0x00000050
        /*01d8*/ 	.short	0x0100
        /*01da*/ 	.byte	0x08
	.zero		1


	//   ....[21]....
        /*01dc*/ 	.word	0x000003a0
        /*01e0*/ 	.word	0x000000ff
        /*01e4*/ 	.word	0x000000a8
        /*01e8*/ 	.short	0x0100
        /*01ea*/ 	.byte	0x08
	.zero		1


	//   ....[22]....
        /*01ec*/ 	.word	0x00000840
        /*01f0*/ 	.word	0x000000ff
        /*01f4*/ 	.word	0x000000c0
        /*01f8*/ 	.short	0x0100
        /*01fa*/ 	.byte	0x06
	.zero		1


	//   ....[23]....
        /*01fc*/ 	.word	0x000008c0
        /*0200*/ 	.word	0x000000ff
        /*0204*/ 	.word	0x000000c8
        /*0208*/ 	.short	0x0100
        /*020a*/ 	.byte	0x06
	.zero		1


	//   ....[24]....
        /*020c*/ 	.word	0x000017b0
        /*0210*/ 	.word	0x00000003
        /*0214*/ 	.word	0x00000000
        /*0218*/ 	.short	0x010a
        /*021a*/ 	.byte	0x3f
	.zero		1


	//   ....[25]....
        /*021c*/ 	.word	0x00001810
        /*0220*/ 	.word	0x00000003
        /*0224*/ 	.word	0x00000000
        /*0228*/ 	.short	0x010a
        /*022a*/ 	.byte	0x3f
	.zero		1


	//   ....[26]....
        /*022c*/ 	.word	0x00001b90
        /*0230*/ 	.word	0x00000005
        /*0234*/ 	.word	0x00000000
        /*0238*/ 	.short	0x010a
        /*023a*/ 	.byte	0x3f
	.zero		1


	//   ....[27]....
        /*023c*/ 	.word	0x00001bd0
        /*0240*/ 	.word	0x00000005
        /*0244*/ 	.word	0x00000000
        /*0248*/ 	.short	0x010a
        /*024a*/ 	.byte	0x3f
	.zero		1


	//   ....[28]....
        /*024c*/ 	.word	0x00001e30
        /*0250*/ 	.word	0x00000004
        /*0254*/ 	.word	0x00000000
        /*0258*/ 	.short	0x0101
        /*025a*/ 	.byte	0x3f
	.zero		1


	//   ....[29]....
        /*025c*/ 	.word	0x00002020
        /*0260*/ 	.word	0x00000000
        /*0264*/ 	.word	0x00000000
        /*0268*/ 	.short	0x0101
        /*026a*/ 	.byte	0x3f
	.zero		1


	//   ....[30]....
        /*026c*/ 	.word	0x00003fc0
        /*0270*/ 	.word	0x00000018
        /*0274*/ 	.word	0x00000058
        /*0278*/ 	.short	0x010a
        /*027a*/ 	.byte	0x3f
	.zero		1


	//   ....[31]....
        /*027c*/ 	.word	0x00004330
        /*0280*/ 	.word	0x00000003
        /*0284*/ 	.word	0x000000c8
        /*0288*/ 	.short	0x0101
        /*028a*/ 	.byte	0x3f
	.zero		1


	//   ....[32]....
        /*028c*/ 	.word	0x00004aa0
        /*0290*/ 	.word	0x00000005
        /*0294*/ 	.word	0x00000000
        /*0298*/ 	.short	0x010a
        /*029a*/ 	.byte	0x3f
	.zero		1


	//   ....[33]....
        /*029c*/ 	.word	0x00004b20
        /*02a0*/ 	.word	0x00000007
        /*02a4*/ 	.word	0x00000000
        /*02a8*/ 	.short	0x010a
        /*02aa*/ 	.byte	0x3f
	.zero		1


	//   ....[34]....
        /*02ac*/ 	.word	0x00004bb0
        /*02b0*/ 	.word	0x00000006
        /*02b4*/ 	.word	0x00000000
        /*02b8*/ 	.short	0x010a
        /*02ba*/ 	.byte	0x3f
	.zero		1


	//   ....[35]....
        /*02bc*/ 	.word	0x00004c40
        /*02c0*/ 	.word	0x00000009
        /*02c4*/ 	.word	0x00000000
        /*02c8*/ 	.short	0x010a
        /*02ca*/ 	.byte	0x3f
	.zero		1


	//   ....[36]....
        /*02cc*/ 	.word	0x00004cd0
        /*02d0*/ 	.word	0x00000006
        /*02d4*/ 	.word	0x00000000
        /*02d8*/ 	.short	0x010a
        /*02da*/ 	.byte	0x3f
	.zero		1


	//   ....[37]....
        /*02dc*/ 	.word	0x00004d60
        /*02e0*/ 	.word	0x00000009
        /*02e4*/ 	.word	0x00000000
        /*02e8*/ 	.short	0x010a
        /*02ea*/ 	.byte	0x3f
	.zero		1


	//   ....[38]....
        /*02ec*/ 	.word	0x00004df0
        /*02f0*/ 	.word	0x00000006
        /*02f4*/ 	.word	0x00000000
        /*02f8*/ 	.short	0x010a
        /*02fa*/ 	.byte	0x3f
	.zero		1


	//   ....[39]....
        /*02fc*/ 	.word	0x00004e80
        /*0300*/ 	.word	0x00000009
        /*0304*/ 	.word	0x00000000
        /*0308*/ 	.short	0x010a
        /*030a*/ 	.byte	0x3f
	.zero		1


	//   ....[40]....
        /*030c*/ 	.word	0x00004f10
        /*0310*/ 	.word	0x0000000a
        /*0314*/ 	.word	0x00000000
        /*0318*/ 	.short	0x010a
        /*031a*/ 	.byte	0x3f
	.zero		1


	//   ....[41]....
        /*031c*/ 	.word	0x00004fa0
        /*0320*/ 	.word	0x0000000b
        /*0324*/ 	.word	0x00000000
        /*0328*/ 	.short	0x010a
        /*032a*/ 	.byte	0x3f
	.zero		1


	//   ....[42]....
        /*032c*/ 	.word	0x00005030
        /*0330*/ 	.word	0x00000003
        /*0334*/ 	.word	0x00000000
        /*0338*/ 	.short	0x010a
        /*033a*/ 	.byte	0x3f
	.zero		1


	//   ....[43]....
        /*033c*/ 	.word	0x00005090
        /*0340*/ 	.word	0x00000003
        /*0344*/ 	.word	0x00000000
        /*0348*/ 	.short	0x010a
        /*034a*/ 	.byte	0x3f
	.zero		1


	//   ....[44]....
        /*034c*/ 	.word	0x000050e0
        /*0350*/ 	.word	0x00000005
        /*0354*/ 	.word	0x00000000
        /*0358*/ 	.short	0x010a
        /*035a*/ 	.byte	0x3f
	.zero		1


	//   ....[45]....
        /*035c*/ 	.word	0x000051b0
        /*0360*/ 	.word	0x00000018
        /*0364*/ 	.word	0x00000058
        /*0368*/ 	.short	0x010a
        /*036a*/ 	.byte	0x3f
	.zero		1


	//   ....[46]....
        /*036c*/ 	.word	0x00005280
        /*0370*/ 	.word	0x00000005
        /*0374*/ 	.word	0x00000000
        /*0378*/ 	.short	0x010a
        /*037a*/ 	.byte	0x3f
	.zero		1


	//   ....[47]....
        /*037c*/ 	.word	0x000052d0
        /*0380*/ 	.word	0x00000007
        /*0384*/ 	.word	0x00000000
        /*0388*/ 	.short	0x010a
        /*038a*/ 	.byte	0x3f
	.zero		1


	//   ....[48]....
        /*038c*/ 	.word	0x00005320
        /*0390*/ 	.word	0x00000006
        /*0394*/ 	.word	0x00000000
        /*0398*/ 	.short	0x010a
        /*039a*/ 	.byte	0x3f
	.zero		1


	//   ....[49]....
        /*039c*/ 	.word	0x00005370
        /*03a0*/ 	.word	0x00000009
        /*03a4*/ 	.word	0x00000000
        /*03a8*/ 	.short	0x010a
        /*03aa*/ 	.byte	0x3f
	.zero		1


	//   ....[50]....
        /*03ac*/ 	.word	0x000053c0
        /*03b0*/ 	.word	0x00000006
        /*03b4*/ 	.word	0x00000000
        /*03b8*/ 	.short	0x010a
        /*03ba*/ 	.byte	0x3f
	.zero		1


	//   ....[51]....
        /*03bc*/ 	.word	0x00005410
        /*03c0*/ 	.word	0x00000009
        /*03c4*/ 	.word	0x00000000
        /*03c8*/ 	.short	0x010a
        /*03ca*/ 	.byte	0x3f
	.zero		1


	//   ....[52]....
        /*03cc*/ 	.word	0x00005460
        /*03d0*/ 	.word	0x00000006
        /*03d4*/ 	.word	0x00000000
        /*03d8*/ 	.short	0x010a
        /*03da*/ 	.byte	0x3f
	.zero		1


	//   ....[53]....
        /*03dc*/ 	.word	0x000054b0
        /*03e0*/ 	.word	0x00000009
        /*03e4*/ 	.word	0x00000000
        /*03e8*/ 	.short	0x010a
        /*03ea*/ 	.byte	0x3f
	.zero		1


	//   ....[54]....
        /*03ec*/ 	.word	0x00005500
        /*03f0*/ 	.word	0x0000000a
        /*03f4*/ 	.word	0x00000000
        /*03f8*/ 	.short	0x010a
        /*03fa*/ 	.byte	0x3f
	.zero		1


	//   ....[55]....
        /*03fc*/ 	.word	0x00005550
        /*0400*/ 	.word	0x0000000b
        /*0404*/ 	.word	0x00000000
        /*0408*/ 	.short	0x010a
        /*040a*/ 	.byte	0x3f
	.zero		1


	//----- nvinfo : EIATTR_NUM_MBARRIERS
	.align		4
.L_35:
        /*040c*/ 	.byte	0x03, 0x38
        /*040e*/ 	.short	0x0018


	//----- nvinfo : EIATTR_EXIT_INSTR_OFFSETS
	.align		4
        /*0410*/ 	.byte	0x04, 0x1c
        /*0412*/ 	.short	(.L_37 - .L_36)


	//   ....[0]....
.L_36:
        /*0414*/ 	.word	0x00000af0


	//   ....[1]....
        /*0418*/ 	.word	0x00001310


	//   ....[2]....
        /*041c*/ 	.word	0x00003710


	//   ....[3]....
        /*0420*/ 	.word	0x00003c90


	//   ....[4]....
        /*0424*/ 	.word	0x00005080


	//----- nvinfo : EIATTR_MAX_THREADS
	.align		4
.L_37:
        /*0428*/ 	.byte	0x04, 0x05
        /*042a*/ 	.short	(.L_39 - .L_38)
.L_38:
        /*042c*/ 	.word	0x00000180
        /*0430*/ 	.word	0x00000001
        /*0434*/ 	.word	0x00000001


	//----- nvinfo : EIATTR_CRS_STACK_SIZE
	.align		4
.L_39:
        /*0438*/ 	.byte	0x04, 0x1e
        /*043a*/ 	.short	(.L_41 - .L_40)
.L_40:
        /*043c*/ 	.word	0x00000000


	//----- nvinfo : EIATTR_CBANK_PARAM_SIZE
	.align		4
.L_41:
        /*0440*/ 	.byte	0x03, 0x19
        /*0442*/ 	.short	0x0470


	//----- nvinfo : EIATTR_PARAM_CBANK
	.align		4
        /*0444*/ 	.byte	0x04, 0x0a
        /*0446*/ 	.short	(.L_43 - .L_42)
	.align		4
.L_42:
        /*0448*/ 	.word	index@(.nv.constant0._ZN7cutlass13device_kernelINS_4gemm6kernel13GemmUniversalIN4cute5tupleIJiiiiEEENS1_10collective13CollectiveMmaINS1_34MainloopSm90TmaGmmaWarpSpecializedILi11ENS5_IJNS4_1CILi2EEENSA_ILi1EEESC_EEENS1_35KernelTmaWarpSpecializedCooperativeEEENS5_IJNSA_ILi128EEENSA_ILi32EEESG_EEEaNS5_IJlSC_lEEEaSJ_NS4_8TiledMMAINS4_8MMA_AtomIJNS4_4SM904GMMA26MMA_64x32x32_S32S8S8_SS_TNEEEENS4_6LayoutISD_NS5_IJSC_NSA_ILi0EEESR_EEEEENS5_IJNS4_10UnderscoreESU_SU_EEEEENS4_13SM90_TMA_LOADENS4_14ComposedLayoutINS4_7SwizzleILi3ELi4ELi3EEENS4_18smem_ptr_flag_bitsILi8EEENSQ_INS5_IJNSA_ILi8EEESG_EEENS5_IJSG_SC_EEEEEEEvNS4_8identityENS4_23SM90_TMA_LOAD_MULTICASTES17_vS18_EENS_8epilogue10collective6detail29Sm90TmaWarpSpecializedAdapterINS1C_15DefaultEpilogueIaSJ_SJ_NS1B_6thread17LinearCombinationIaLi1EiiLNS1G_9ScaleType4KindE0ELNS_15FloatRoundStyleE2EaEENS1_15EpilogueDefaultEEEEEvvEEEEvNT_6ParamsE)
        /*044c*/ 	.short	0x0210
        /*044e*/ 	.short	0x0470


	//----- nvinfo : EIATTR_SW_WAR
	.align		4
.L_43:
        /*0450*/ 	.byte	0x04, 0x36
        /*0452*/ 	.short	(.L_45 - .L_44)
.L_44:
        /*0454*/ 	.word	0x00000008
.L_45:


//--------------------- .nv.callgraph             --------------------------
	.section	.nv.callgraph,"",@"SHT_CUDA_CALLGRAPH"
	.align	4
	.sectionentsize	8
	.align		4
        /*0000*/ 	.word	0x00000000
	.align		4
        /*0004*/ 	.word	0xffffffff
	.align		4
        /*0008*/ 	.word	index@(_ZN7cutlass13device_kernelINS_4gemm6kernel13GemmUniversalIN4cute5tupleIJiiiiEEENS1_10collective13CollectiveMmaINS1_34MainloopSm90TmaGmmaWarpSpecializedILi11ENS5_IJNS4_1CILi2EEENSA_ILi1EEESC_EEENS1_35KernelTmaWarpSpecializedCooperativeEEENS5_IJNSA_ILi128EEENSA_ILi32EEESG_EEEaNS5_IJlSC_lEEEaSJ_NS4_8TiledMMAINS4_8MMA_AtomIJNS4_4SM904GMMA26MMA_64x32x32_S32S8S8_SS_TNEEEENS4_6LayoutISD_NS5_IJSC_NSA_ILi0EEESR_EEEEENS5_IJNS4_10UnderscoreESU_SU_EEEEENS4_13SM90_TMA_LOADENS4_14ComposedLayoutINS4_7SwizzleILi3ELi4ELi3EEENS4_18smem_ptr_flag_bitsILi8EEENSQ_INS5_IJNSA_ILi8EEESG_EEENS5_IJSG_SC_EEEEEEEvNS4_8identityENS4_23SM90_TMA_LOAD_MULTICASTES17_vS18_EENS_8epilogue10collective6detail29Sm90TmaWarpSpecializedAdapterINS1C_15DefaultEpilogueIaSJ_SJ_NS1B_6thread17LinearCombinationIaLi1EiiLNS1G_9ScaleType4KindE0ELNS_15FloatRoundStyleE2EaEENS1_15EpilogueDefaultEEEEEvvEEEEvNT_6ParamsE)
	.align		4
        /*000c*/ 	.word	index@(__assertfail)
	.align		4
        /*0010*/ 	.word	0x00000000
	.align		4
        /*0014*/ 	.word	0xfffffffe
	.align		4
        /*0018*/ 	.word	0x00000000
	.align		4
        /*001c*/ 	.word	0xfffffffd
	.align		4
        /*0020*/ 	.word	0x00000000
	.align		4
        /*0024*/ 	.word	0xfffffffc


//--------------------- .nv.constant4             --------------------------
	.section	.nv.constant4,"a",@progbits
	.align	8
	.align		8
.nv.constant4:
        /*0000*/ 	.dword	__assertfail
	.align		8
        /*0008*/ 	.dword	__unnamed_1
	.align		8
        /*0010*/ 	.dword	_ZN40_INTERNAL_7d088e50_4_k_cu_c822769e_111574cuda3std3__45__cpo5beginE
	.align		8
        /*0018*/ 	.dword	_ZN40_INTERNAL_7d088e50_4_k_cu_c822769e_111574cuda3std3__45__cpo3endE
	.align		8
        /*0020*/ 	.dword	_ZN40_INTERNAL_7d088e50_4_k_cu_c822769e_111574cuda3std3__45__cpo6cbeginE
	.align		8
        /*0028*/ 	.dword	_ZN40_INTERNAL_7d088e50_4_k_cu_c822769e_111574cuda3std3__45__cpo4cendE
	.align		8
        /*0030*/ 	.dword	_ZN40_INTERNAL_7d088e50_4_k_cu_c822769e_111574cuda3std3__442_GLOBAL__N__7d088e50_4_k_cu_c822769e_111576ignoreE
	.align		8
        /*0038*/ 	.dword	_ZN40_INTERNAL_7d088e50_4_k_cu_c822769e_111574cuda3std3__419piecewise_constructE
	.align		8
        /*0040*/ 	.dword	_ZN40_INTERNAL_7d088e50_4_k_cu_c822769e_111574cuda3std3__48in_placeE
	.align		8
        /*0048*/ 	.dword	_ZN40_INTERNAL_7d088e50_4_k_cu_c822769e_111574cuda3std6ranges3__45__cpo4swapE
	.align		8
        /*0050*/ 	.dword	_ZN40_INTERNAL_7d088e50_4_k_cu_c822769e_111574cuda3std6ranges3__45__cpo9iter_moveE
	.align		8
        /*0058*/ 	.dword	_ZN40_INTERNAL_7d088e50_4_k_cu_c822769e_111574cute7productE
	.align		8
        /*0060*/ 	.dword	_ZN40_INTERNAL_7d088e50_4_k_cu_c822769e_111574cute1_E
	.align		8
        /*0068*/ 	.dword	$str$22
	.align		8
        /*0070*/ 	.dword	$str$23


//--------------------- .text._ZN7cutlass13device_kernelINS_4gemm6kernel13GemmUniversalIN4cute5tupleIJiiiiEEENS1_10collective13CollectiveMmaINS1_34MainloopSm90TmaGmmaWarpSpecializedILi11ENS5_IJNS4_1CILi2EEENSA_ILi1EEESC_EEENS1_35KernelTmaWarpSpecializedCooperativeEEENS5_IJNSA_ILi128EEENSA_ILi32EEESG_EEEaNS5_IJlSC_lEEEaSJ_NS4_8TiledMMAINS4_8MMA_AtomIJNS4_4SM904GMMA26MMA_64x32x32_S32S8S8_SS_TNEEEENS4_6LayoutISD_NS5_IJSC_NSA_ILi0EEESR_EEEEENS5_IJNS4_10UnderscoreESU_SU_EEEEENS4_13SM90_TMA_LOADENS4_14ComposedLayoutINS4_7SwizzleILi3ELi4ELi3EEENS4_18smem_ptr_flag_bitsILi8EEENSQ_INS5_IJNSA_ILi8EEESG_EEENS5_IJSG_SC_EEEEEEEvNS4_8identityENS4_23SM90_TMA_LOAD_MULTICASTES17_vS18_EENS_8epilogue10collective6detail29Sm90TmaWarpSpecializedAdapterINS1C_15DefaultEpilogueIaSJ_SJ_NS1B_6thread17LinearCombinationIaLi1EiiLNS1G_9ScaleType4KindE0ELNS_15FloatRoundStyleE2EaEENS1_15EpilogueDefaultEEEEEvvEEEEvNT_6ParamsE --------------------------
	.section	.text._ZN7cutlass13device_kernelINS_4gemm6kernel13GemmUniversalIN4cute5tupleIJiiiiEEENS1_10collective13CollectiveMmaINS1_34MainloopSm90TmaGmmaWarpSpecializedILi11ENS5_IJNS4_1CILi2EEENSA_ILi1EEESC_EEENS1_35KernelTmaWarpSpecializedCooperativeEEENS5_IJNSA_ILi128EEENSA_ILi32EEESG_EEEaNS5_IJlSC_lEEEaSJ_NS4_8TiledMMAINS4_8MMA_AtomIJNS4_4SM904GMMA26MMA_64x32x32_S32S8S8_SS_TNEEEENS4_6LayoutISD_NS5_IJSC_NSA_ILi0EEESR_EEEEENS5_IJNS4_10UnderscoreESU_SU_EEEEENS4_13SM90_TMA_LOADENS4_14ComposedLayoutINS4_7SwizzleILi3ELi4ELi3EEENS4_18smem_ptr_flag_bitsILi8EEENSQ_INS5_IJNSA_ILi8EEESG_EEENS5_IJSG_SC_EEEEEEEvNS4_8identityENS4_23SM90_TMA_LOAD_MULTICASTES17_vS18_EENS_8epilogue10collective6detail29Sm90TmaWarpSpecializedAdapterINS1C_15DefaultEpilogueIaSJ_SJ_NS1B_6thread17LinearCombinationIaLi1EiiLNS1G_9ScaleType4KindE0ELNS_15FloatRoundStyleE2EaEENS1_15EpilogueDefaultEEEEEvvEEEEvNT_6ParamsE,"ax",@progbits
	.align	128
.text._ZN7cutlass13device_kernelINS_4gemm6kernel13GemmUniversalIN4cute5tupleIJiiiiEEENS1_10collective13CollectiveMmaINS1_34MainloopSm90TmaGmmaWarpSpecializedILi11ENS5_IJNS4_1CILi2EEENSA_ILi1EEESC_EEENS1_35KernelTmaWarpSpecializedCooperativeEEENS5_IJNSA_ILi128EEENSA_ILi32EEESG_EEEaNS5_IJlSC_lEEEaSJ_NS4_8TiledMMAINS4_8MMA_AtomIJNS4_4SM904GMMA26MMA_64x32x32_S32S8S8_SS_TNEEEENS4_6LayoutISD_NS5_IJSC_NSA_ILi0EEESR_EEEEENS5_IJNS4_10UnderscoreESU_SU_EEEEENS4_13SM90_TMA_LOADENS4_14ComposedLayoutINS4_7SwizzleILi3ELi4ELi3EEENS4_18smem_ptr_flag_bitsILi8EEENSQ_INS5_IJNSA_ILi8EEESG_EEENS5_IJSG_SC_EEEEEEEvNS4_8identityENS4_23SM90_TMA_LOAD_MULTICASTES17_vS18_EENS_8epilogue10collective6detail29Sm90TmaWarpSpecializedAdapterINS1C_15DefaultEpilogueIaSJ_SJ_NS1B_6thread17LinearCombinationIaLi1EiiLNS1G_9ScaleType4KindE0ELNS_15FloatRoundStyleE2EaEENS1_15EpilogueDefaultEEEEEvvEEEEvNT_6ParamsE:
        .type           _ZN7cutlass13device_kernelINS_4gemm6kernel13GemmUniversalIN4cute5tupleIJiiiiEEENS1_10collective13CollectiveMmaINS1_34MainloopSm90TmaGmmaWarpSpecializedILi11ENS5_IJNS4_1CILi2EEENSA_ILi1EEESC_EEENS1_35KernelTmaWarpSpecializedCooperativeEEENS5_IJNSA_ILi128EEENSA_ILi32EEESG_EEEaNS5_IJlSC_lEEEaSJ_NS4_8TiledMMAINS4_8MMA_AtomIJNS4_4SM904GMMA26MMA_64x32x32_S32S8S8_SS_TNEEEENS4_6LayoutISD_NS5_IJSC_NSA_ILi0EEESR_EEEEENS5_IJNS4_10UnderscoreESU_SU_EEEEENS4_13SM90_TMA_LOADENS4_14ComposedLayoutINS4_7SwizzleILi3ELi4ELi3EEENS4_18smem_ptr_flag_bitsILi8EEENSQ_INS5_IJNSA_ILi8EEESG_EEENS5_IJSG_SC_EEEEEEEvNS4_8identityENS4_23SM90_TMA_LOAD_MULTICASTES17_vS18_EENS_8epilogue10collective6detail29Sm90TmaWarpSpecializedAdapterINS1C_15DefaultEpilogueIaSJ_SJ_NS1B_6thread17LinearCombinationIaLi1EiiLNS1G_9ScaleType4KindE0ELNS_15FloatRoundStyleE2EaEENS1_15EpilogueDefaultEEEEEvvEEEEvNT_6ParamsE,@function
        .size           _ZN7cutlass13device_kernelINS_4gemm6kernel13GemmUniversalIN4cute5tupleIJiiiiEEENS1_10collective13CollectiveMmaINS1_34MainloopSm90TmaGmmaWarpSpecializedILi11ENS5_IJNS4_1CILi2EEENSA_ILi1EEESC_EEENS1_35KernelTmaWarpSpecializedCooperativeEEENS5_IJNSA_ILi128EEENSA_ILi32EEESG_EEEaNS5_IJlSC_lEEEaSJ_NS4_8TiledMMAINS4_8MMA_AtomIJNS4_4SM904GMMA26MMA_64x32x32_S32S8S8_SS_TNEEEENS4_6LayoutISD_NS5_IJSC_NSA_ILi0EEESR_EEEEENS5_IJNS4_10UnderscoreESU_SU_EEEEENS4_13SM90_TMA_LOADENS4_14ComposedLayoutINS4_7SwizzleILi3ELi4ELi3EEENS4_18smem_ptr_flag_bitsILi8EEENSQ_INS5_IJNSA_ILi8EEESG_EEENS5_IJSG_SC_EEEEEEEvNS4_8identityENS4_23SM90_TMA_LOAD_MULTICASTES17_vS18_EENS_8epilogue10collective6detail29Sm90TmaWarpSpecializedAdapterINS1C_15DefaultEpilogueIaSJ_SJ_NS1B_6thread17LinearCombinationIaLi1EiiLNS1G_9ScaleType4KindE0ELNS_15FloatRoundStyleE2EaEENS1_15EpilogueDefaultEEEEEvvEEEEvNT_6ParamsE,(.L_x_120 - _ZN7cutlass13device_kernelINS_4gemm6kernel13GemmUniversalIN4cute5tupleIJiiiiEEENS1_10collective13CollectiveMmaINS1_34MainloopSm90TmaGmmaWarpSpecializedILi11ENS5_IJNS4_1CILi2EEENSA_ILi1EEESC_EEENS1_35KernelTmaWarpSpecializedCooperativeEEENS5_IJNSA_ILi128EEENSA_ILi32EEESG_EEEaNS5_IJlSC_lEEEaSJ_NS4_8TiledMMAINS4_8MMA_AtomIJNS4_4SM904GMMA26MMA_64x32x32_S32S8S8_SS_TNEEEENS4_6LayoutISD_NS5_IJSC_NSA_ILi0EEESR_EEEEENS5_IJNS4_10UnderscoreESU_SU_EEEEENS4_13SM90_TMA_LOADENS4_14ComposedLayoutINS4_7SwizzleILi3ELi4ELi3EEENS4_18smem_ptr_flag_bitsILi8EEENSQ_INS5_IJNSA_ILi8EEESG_EEENS5_IJSG_SC_EEEEEEEvNS4_8identityENS4_23SM90_TMA_LOAD_MULTICASTES17_vS18_EENS_8epilogue10collective6detail29Sm90TmaWarpSpecializedAdapterINS1C_15DefaultEpilogueIaSJ_SJ_NS1B_6thread17LinearCombinationIaLi1EiiLNS1G_9ScaleType4KindE0ELNS_15FloatRoundStyleE2EaEENS1_15EpilogueDefaultEEEEEvvEEEEvNT_6ParamsE)
        .other          _ZN7cutlass13device_kernelINS_4gemm6kernel13GemmUniversalIN4cute5tupleIJiiiiEEENS1_10collective13CollectiveMmaINS1_34MainloopSm90TmaGmmaWarpSpecializedILi11ENS5_IJNS4_1CILi2EEENSA_ILi1EEESC_EEENS1_35KernelTmaWarpSpecializedCooperativeEEENS5_IJNSA_ILi128EEENSA_ILi32EEESG_EEEaNS5_IJlSC_lEEEaSJ_NS4_8TiledMMAINS4_8MMA_AtomIJNS4_4SM904GMMA26MMA_64x32x32_S32S8S8_SS_TNEEEENS4_6LayoutISD_NS5_IJSC_NSA_ILi0EEESR_EEEEENS5_IJNS4_10UnderscoreESU_SU_EEEEENS4_13SM90_TMA_LOADENS4_14ComposedLayoutINS4_7SwizzleILi3ELi4ELi3EEENS4_18smem_ptr_flag_bitsILi8EEENSQ_INS5_IJNSA_ILi8EEESG_EEENS5_IJSG_SC_EEEEEEEvNS4_8identityENS4_23SM90_TMA_LOAD_MULTICASTES17_vS18_EENS_8epilogue10collective6detail29Sm90TmaWarpSpecializedAdapterINS1C_15DefaultEpilogueIaSJ_SJ_NS1B_6thread17LinearCombinationIaLi1EiiLNS1G_9ScaleType4KindE0ELNS_15FloatRoundStyleE2EaEENS1_15EpilogueDefaultEEEEEvvEEEEvNT_6ParamsE,@"STO_CUDA_ENTRY STV_DEFAULT"
_ZN7cutlass13device_kernelINS_4gemm6kernel13GemmUniversalIN4cute5tupleIJiiiiEEENS1_10collective13CollectiveMmaINS1_34MainloopSm90TmaGmmaWarpSpecializedILi11ENS5_IJNS4_1CILi2EEENSA_ILi1EEESC_EEENS1_35KernelTmaWarpSpecializedCooperativeEEENS5_IJNSA_ILi128EEENSA_ILi32EEESG_EEEaNS5_IJlSC_lEEEaSJ_NS4_8TiledMMAINS4_8MMA_AtomIJNS4_4SM904GMMA26MMA_64x32x32_S32S8S8_SS_TNEEEENS4_6LayoutISD_NS5_IJSC_NSA_ILi0EEESR_EEEEENS5_IJNS4_10UnderscoreESU_SU_EEEEENS4_13SM90_TMA_LOADENS4_14ComposedLayoutINS4_7SwizzleILi3ELi4ELi3EEENS4_18smem_ptr_flag_bitsILi8EEENSQ_INS5_IJNSA_ILi8EEESG_EEENS5_IJSG_SC_EEEEEEEvNS4_8identityENS4_23SM90_TMA_LOAD_MULTICASTES17_vS18_EENS_8epilogue10collective6detail29Sm90TmaWarpSpecializedAdapterINS1C_15DefaultEpilogueIaSJ_SJ_NS1B_6thread17LinearCombinationIaLi1EiiLNS1G_9ScaleType4KindE0ELNS_15FloatRoundStyleE2EaEENS1_15EpilogueDefaultEEEEEvvEEEEvNT_6ParamsE:
[----:B------:R-:W0:Y:S01]  /*0000*/  LDC R1, c[0x0][0x28] ;  /* 0x00000a00ff017b82 */ /* 0x000e220000000800 */
[----:B------:R-:W1:Y:S01]  /*0010*/  S2R R6, SR_TID.X ;  /* 0x0000000000067919 */ /* 0x000e620000002100 */
[----:B------:R-:W-:Y:S01]  /*0020*/  ELECT P0, URZ, PT ;  /* 0x00000000003f782f */ /* 0x000fe20003800000 */
[----:B------:R-:W-:Y:S01]  /*0030*/  BSSY B0, `(.L_x_0) ;  /* 0x000000f000007945 */ /* 0x000fe20003800000 */
[--C-:B-1----:R-:W-:Y:S02]  /*0040*/  SHF.R.U32.HI R0, RZ, 0x5, R6.reuse ;  /* 0x00000005ff007819 */ /* 0x102fe40000011606 */
[----:B------:R-:W-:-:S03]  /*0050*/  SHF.R.U32.HI R8, RZ, 0x7, R6 ;  /* 0x00000007ff087819 */ /* 0x000fc60000011606 */
[----:B------:R-:W1:Y:S04]  /*0060*/  SHFL.IDX PT, R3, R0, RZ, 0x1f ;  /* 0x00001fff00037589 */ /* 0x000e6800000e0000 */
[----:B------:R2:W3:Y:S01]  /*0070*/  SHFL.IDX PT, R2, R8, RZ, 0x1f ;  /* 0x00001fff08027589 */ /* 0x0004e200000e0000 */
[----:B-1----:R-:W-:-:S13]  /*0080*/  ISETP.NE.OR P0, PT, R3, RZ, !P0 ;  /* 0x000000ff0300720c */ /* 0x002fda0004705670 */
[----:B0-23--:R-:W-:Y:S05]  /*0090*/  @P0 BRA `(.L_x_1) ;  /* 0x0000000000200947 */ /* 0x00dfea0003800000 */
[----:B------:R-:W-:Y:S02]  /*00a0*/  ULDC.64 UR4, c[0x0][0x198] ;  /* 0x0000660000047ab9 */ /* 0x000fe40000000a00 */
[----:B------:R-:W-:Y:S02]  /*00b0*/  UIADD3 UR6, UP0, UR4, 0xf0, URZ ;  /* 0x000000f004067890 */ /* 0x000fe4000ff1e03f */
[----:B------:R-:W-:Y:S02]  /*00c0*/  UIADD3 UR4, UP1, UR4, 0x1f0, URZ ;  /* 0x000001f004047890 */ /* 0x000fe4000ff3e03f */
[----:B------:R-:W-:Y:S02]  /*00d0*/  UIADD3.X UR7, URZ, UR5, URZ, UP0, !UPT ;  /* 0x000000053f077290 */ /* 0x000fe400087fe43f */
[----:B------:R-:W-:-:S07]  /*00e0*/  UIADD3.X UR5, URZ, UR5, URZ, UP1, !UPT ;  /* 0x000000053f057290 */ /* 0x000fce0008ffe43f */
[----:B------:R0:W-:Y:S02]  /*00f0*/  UTMACCTL.PF [UR6] ;  /* 0x00000000060079b9 */ /* 0x0001e40008040000 */
[----:B------:R0:W-:Y:S02]  /*0100*/  UTMACCTL.PF [UR4] ;  /* 0x00000000040079b9 */ /* 0x0001e40008040000 */
[----:B0-----:R-:W-:Y:S01]  /*0110*/  NOP ;  /* 0x0000000000007918 */ /* 0x001fe20000000000 */
.L_x_1:
[----:B------:R-:W-:Y:S05]  /*0120*/  BSYNC B0 ;  /* 0x0000000000007941 */ /* 0x000fea0003800000 */
.L_x_0:
[----:B------:R-:W0:Y:S02]  /*0130*/  SHFL.IDX PT, R5, R0, RZ, 0x1f ;  /* 0x00001fff00057589 */ /* 0x000e2400000e0000 */
[----:B0-----:R-:W-:-:S13]  /*0140*/  ISETP.NE.AND P0, PT, R5, RZ, PT ;  /* 0x000000ff0500720c */ /* 0x001fda0003f05270 */
[----:B------:R-:W-:Y:S05]  /*0150*/  @P0 BRA `(.L_x_2) ;  /* 0x00000000009c0947 */ /* 0x000fea0003800000 */
[----:B------:R-:W-:Y:S01]  /*0160*/  ELECT P0, URZ, PT ;  /* 0x00000000003f782f */ /* 0x000fe20003800000 */
[----:B------:R-:W-:-:S12]  /*0170*/  BSSY B0, `(.L_x_2) ;  /* 0x0000025000007945 */ /* 0x000fd80003800000 */
[----:B------:R-:W-:Y:S05]  /*0180*/  @!P0 BRA `(.L_x_3) ;  /* 0x00000000008c8947 */ /* 0x000fea0003800000 */
[----:B------:R-:W0:Y:S01]  /*0190*/  S2UR UR8, SR_CgaCtaId ;  /* 0x00000000000879c3 */ /* 0x000e220000008800 */
[----:B------:R-:W-:Y:S01]  /*01a0*/  UMOV UR4, 0x400 ;  /* 0x0000040000047882 */ /* 0x000fe20000000000 */
[----:B------:R-:W-:Y:S01]  /*01b0*/  UMOV UR5, 0x1 ;  /* 0x0000000100057882 */ /* 0x000fe20000000000 */
[----:B------:R-:W-:Y:S02]  /*01c0*/  UMOV UR6, 0x4 ;  /* 0x0000000400067882 */ /* 0x000fe40000000000 */
[----:B------:R-:W-:-:S04]  /*01d0*/  UIADD3 UR6, -UR6, 0x100000, URZ ;  /* 0x0010000006067890 */ /* 0x000fc8000fffe13f */
[----:B------:R-:W-:Y:S02]  /*01e0*/  USHF.L.U32 UR7, UR6, 0xb, URZ ;  /* 0x0000000b06077899 */ /* 0x000fe4000800063f */
[----:B------:R-:W-:Y:S02]  /*01f0*/  USHF.L.U32 UR6, UR6, 0x1, URZ ;  /* 0x0000000106067899 */ /* 0x000fe4000800063f */
[----:B0-----:R-:W-:Y:S02]  /*0200*/  ULEA UR8, UR8, UR4, 0x18 ;  /* 0x0000000408087291 */ /* 0x001fe4000f8ec03f */
[----:B------:R-:W-:-:S04]  /*0210*/  UIADD3 UR4, -UR5, 0x100000, URZ ;  /* 0x0010000005047890 */ /* 0x000fc8000fffe13f */
[----:B------:R-:W-:Y:S02]  /*0220*/  USHF.L.U32 UR5, UR4, 0xb, URZ ;  /* 0x0000000b04057899 */ /* 0x000fe4000800063f */
[----:B------:R-:W-:Y:S01]  /*0230*/  USHF.L.U32 UR4, UR4, 0x1, URZ ;  /* 0x0000000104047899 */ /* 0x000fe2000800063f */
[----:B------:R-:W0:Y:S11]  /*0240*/  FENCE.VIEW.ASYNC.S ;  /* 0x00000000000073c6 */ /* 0x000e360000000000 */
[----:B0-----:R0:W1:Y:S01]  /*0250*/  SYNCS.EXCH.64 URZ, [UR8], UR4 ;  /* 0x00000004083f75b2 */ /* 0x0010620008000100 */
[----:B------:R0:W2:Y:S01]  /*0260*/  SYNCS.EXCH.64 URZ, [UR8+0x58], UR6 ;  /* 0x00005806083f75b2 */ /* 0x0000a20008000100 */
[----:B------:R0:W3:Y:S01]  /*0270*/  SYNCS.EXCH.64 URZ, [UR8+0x8], UR4 ;  /* 0x00000804083f75b2 */ /* 0x0000e20008000100 */
[----:B------:R0:W4:Y:S01]  /*0280*/  SYNCS.EXCH.64 URZ, [UR8+0x60], UR6 ;  /* 0x00006006083f75b2 */ /* 0x0001220008000100 */
[----:B------:R0:W0:Y:S01]  /*0290*/  SYNCS.EXCH.64 URZ, [UR8+0x10], UR4 ;  /* 0x00001004083f75b2 */ /* 0x0000220008000100 */
        /* <DEDUP_REMOVED lines=17> */
[----:B------:R-:W-:Y:S01]  /*03b0*/  NOP ;  /* 0x0000000000007918 */ /* 0x000fe20000000000 */
.L_x_3:
[----:B0-----:R-:W-:Y:S05]  /*03c0*/  BSYNC B0 ;  /* 0x0000000000007941 */ /* 0x001fea0003800000 */
.L_x_2:
[----:B------:R-:W-:Y:S01]  /*03d0*/  SHF.R.S32.HI R7, RZ, 0x1f, R6 ;  /* 0x0000001fff077819 */ /* 0x000fe20000011406 */
[----:B------:R-:W0:Y:S01]  /*03e0*/  SHFL.IDX PT, R0, R0, RZ, 0x1f ;  /* 0x00001fff00007589 */ /* 0x000e2200000e0000 */
[----:B------:R-:W5:Y:S01]  /*03f0*/  S2UR UR8, SR_CTAID.X ;  /* 0x00000000000879c3 */ /* 0x000f620000002500 */
[----:B------:R-:W-:Y:S02]  /*0400*/  ELECT P0, URZ, PT ;  /* 0x00000000003f782f */ /* 0x000fe40003800000 */
[----:B------:R-:W-:Y:S01]  /*0410*/  LEA.HI R7, R7, R6, RZ, 0x7 ;  /* 0x0000000607077211 */ /* 0x000fe200078f38ff */
[----:B------:R-:W1:Y:S01]  /*0420*/  S2R R4, SR_CTAID.Y ;  /* 0x0000000000047919 */ /* 0x000e620000002600 */
[----:B------:R-:W-:Y:S01]  /*0430*/  SHF.R.S32.HI R12, RZ, 0x1f, R5 ;  /* 0x0000001fff0c7819 */ /* 0x000fe20000011405 */
[----:B------:R-:W-:Y:S01]  /*0440*/  ULDC UR4, c[0x0][0x150] ;  /* 0x0000540000047ab9 */ /* 0x000fe20000000800 */
[----:B------:R-:W-:Y:S01]  /*0450*/  LOP3.LUT R7, R7, 0xffffff80, RZ, 0xc0, !PT ;  /* 0xffffff8007077812 */ /* 0x000fe200078ec0ff */
[----:B------:R-:W-:Y:S01]  /*0460*/  NOP ;  /* 0x0000000000007918 */ /* 0x000fe20000000000 */
[----:B------:R-:W-:Y:S01]  /*0470*/  LEA.HI R12, R12, R5, RZ, 0x2 ;  /* 0x000000050c0c7211 */ /* 0x000fe200078f10ff */
[----:B------:R-:W2:Y:S01]  /*0480*/  LDC R13, c[0x0][0x144] ;  /* 0x00005100ff0d7b82 */ /* 0x000ea20000000800 */
[----:B------:R-:W-:Y:S01]  /*0490*/  NOP ;  /* 0x0000000000007918 */ /* 0x000fe20000000000 */
[----:B------:R-:W-:Y:S01]  /*04a0*/  IMAD.IADD R10, R6, 0x1, -R7 ;  /* 0x00000001060a7824 */ /* 0x000fe200078e0a07 */
[----:B------:R-:W-:Y:S01]  /*04b0*/  LOP3.LUT R12, R12, 0x3ffffffc, RZ, 0xc0, !PT ;  /* 0x3ffffffc0c0c7812 */ /* 0x000fe200078ec0ff */
[----:B------:R-:W-:Y:S01]  /*04c0*/  IMAD.MOV.U32 R22, RZ, RZ, 0x1 ;  /* 0x00000001ff167424 */ /* 0x000fe200078e00ff */
[----:B------:R-:W-:-:S02]  /*04d0*/  ISETP.NE.AND P3, PT, R2, RZ, PT ;  /* 0x000000ff0200720c */ /* 0x000fc40003f65270 */
[----:B------:R-:W-:Y:S01]  /*04e0*/  SHF.R.S32.HI R7, RZ, 0x1f, R10 ;  /* 0x0000001fff077819 */ /* 0x000fe2000001140a */
[----:B------:R-:W-:Y:S01]  /*04f0*/  IMAD.IADD R12, R5, 0x1, -R12 ;  /* 0x00000001050c7824 */ /* 0x000fe200078e0a0c */
[----:B------:R-:W3:Y:S02]  /*0500*/  LDC R16, c[0x0][0x140] ;  /* 0x00005000ff107b82 */ /* 0x000ee40000000800 */
[----:B------:R-:W-:Y:S02]  /*0510*/  LEA.HI R7, R7, R10, RZ, 0x3 ;  /* 0x0000000a07077211 */ /* 0x000fe400078f18ff */
[----:B0-----:R-:W-:Y:S02]  /*0520*/  ISETP.NE.OR P0, PT, R0, RZ, !P0 ;  /* 0x000000ff0000720c */ /* 0x001fe40004705670 */
[----:B------:R-:W-:Y:S02]  /*0530*/  SHF.R.S32.HI R0, RZ, 0x3, R7 ;  /* 0x00000003ff007819 */ /* 0x000fe40000011407 */
[----:B-----5:R-:W-:-:S02]  /*0540*/  I2FP.F32.U32 R9, UR8 ;  /* 0x0000000800097c45 */ /* 0x020fc40008201000 */
[----:B------:R-:W-:-:S03]  /*0550*/  SHF.R.S32.HI R7, RZ, 0x1f, R7 ;  /* 0x0000001fff077819 */ /* 0x000fc60000011407 */
[----:B------:R-:W-:Y:S01]  /*0560*/  FMUL R11, R9, UR4 ;  /* 0x00000004090b7c20 */ /* 0x000fe20008400000 */
[----:B------:R-:W-:Y:S01]  /*0570*/  LEA.HI R7, R7, R0, RZ, 0x2 ;  /* 0x0000000007077211 */ /* 0x000fe200078f10ff */
[----:B------:R-:W-:Y:S01]  /*0580*/  ULDC UR4, c[0x0][0x154] ;  /* 0x0000550000047ab9 */ /* 0x000fe20000000800 */
[----:B-1----:R-:W-:Y:S01]  /*0590*/  I2FP.F32.U32 R14, R4 ;  /* 0x00000004000e7245 */ /* 0x002fe20000201000 */
[----:B------:R-:W-:Y:S01]  /*05a0*/  VOTEU.ALL UP0, P0 ;  /* 0x00000000003f7886 */ /* 0x000fe20000000000 */
[----:B------:R-:W-:Y:S01]  /*05b0*/  LOP3.LUT R7, R7, 0xfffffffc, RZ, 0xc0, !PT ;  /* 0xfffffffc07077812 */ /* 0x000fe200078ec0ff */
[----:B------:R-:W0:Y:S01]  /*05c0*/  F2I.U32.TRUNC.NTZ R11, R11 ;  /* 0x0000000b000b7305 */ /* 0x000e22000020f000 */
[----:B------:R-:W1:Y:S01]  /*05d0*/  LDC R9, c[0x0][0x148] ;  /* 0x00005200ff097b82 */ /* 0x000e620000000800 */
[----:B------:R-:W-:Y:S01]  /*05e0*/  FMUL R15, R14, UR4 ;  /* 0x000000040e0f7c20 */ /* 0x000fe20008400000 */
[----:B------:R-:W-:Y:S01]  /*05f0*/  UMOV UR4, 0x20 ;  /* 0x0000002000047882 */ /* 0x000fe20000000000 */
[----:B------:R-:W-:Y:S01]  /*0600*/  IMAD.IADD R7, R0, 0x1, -R7 ;  /* 0x0000000100077824 */ /* 0x000fe200078e0a07 */
[----:B------:R-:W-:Y:S01]  /*0610*/  SHF.R.S32.HI R0, RZ, 0x1f, R3 ;  /* 0x0000001fff007819 */ /* 0x000fe20000011403 */
[----:B------:R-:W-:Y:S01]  /*0620*/  @!UP0 UMOV UR6, 0x400 ;  /* 0x0000040000068882 */ /* 0x000fe20000000000 */
[----:B------:R-:W-:-:S04]  /*0630*/  @!UP0 UIADD3 UR4, -UR4, 0x100000, URZ ;  /* 0x0010000004048890 */ /* 0x000fc8000fffe13f */
[----:B------:R-:W-:Y:S02]  /*0640*/  @!UP0 USHF.L.U32 UR5, UR4, 0xb, URZ ;  /* 0x0000000b04058899 */ /* 0x000fe4000800063f */
[----:B------:R-:W-:Y:S01]  /*0650*/  @!UP0 USHF.L.U32 UR4, UR4, 0x1, URZ ;  /* 0x0000000104048899 */ /* 0x000fe2000800063f */
[----:B------:R-:W-:Y:S01]  /*0660*/  IMAD R12, R12, 0x4, R7 ;  /* 0x000000040c0c7824 */ /* 0x000fe200078e0207 */
[----:B------:R-:W5:Y:S01]  /*0670*/  @!UP0 S2UR UR7, SR_CgaCtaId ;  /* 0x00000000000789c3 */ /* 0x000f620000008800 */
[----:B------:R-:W4:Y:S01]  /*0680*/  F2I.U32.TRUNC.NTZ R15, R15 ;  /* 0x0000000f000f7305 */ /* 0x000f22000020f000 */
[----:B------:R-:W-:Y:S01]  /*0690*/  LEA.HI R0, R0, R3, RZ, 0x2 ;  /* 0x0000000300007211 */ /* 0x000fe200078f10ff */
[C---:B------:R-:W-:Y:S01]  /*06a0*/  IMAD.SHL.U32 R19, R12.reuse, 0x4, RZ ;  /* 0x000000040c137824 */ /* 0x040fe200078e00ff */
[----:B------:R-:W-:Y:S01]  /*06b0*/  LEA.HI R7, R12, R12, RZ, 0x1 ;  /* 0x0000000c0c077211 */ /* 0x000fe200078f08ff */
[----:B------:R-:W-:Y:S01]  /*06c0*/  VOTEU.ALL UP1, P0 ;  /* 0x00000000003f7886 */ /* 0x000fe20000020000 */
[----:B0-----:R-:W-:Y:S01]  /*06d0*/  IMAD.MOV R18, RZ, RZ, -R11 ;  /* 0x000000ffff127224 */ /* 0x001fe200078e0a0b */
[----:B------:R-:W-:-:S02]  /*06e0*/  LOP3.LUT R0, R0, 0xfffffffc, RZ, 0xc0, !PT ;  /* 0xfffffffc00007812 */ /* 0x000fc400078ec0ff */
[----:B------:R-:W-:Y:S01]  /*06f0*/  LOP3.LUT R11, R7, 0xfffffffe, RZ, 0xc0, !PT ;  /* 0xfffffffe070b7812 */ /* 0x000fe200078ec0ff */
[----:B--2---:R-:W-:Y:S01]  /*0700*/  IMAD R7, R13, R18, UR8 ;  /* 0x000000080d077e24 */ /* 0x004fe2000f8e0212 */
[----:B------:R-:W-:Y:S01]  /*0710*/  LOP3.LUT R19, R12, 0xc, R19, 0x78, !PT ;  /* 0x0000000c0c137812 */ /* 0x000fe200078e7813 */
[----:B------:R-:W-:Y:S01]  /*0720*/  IMAD.IADD R3, R3, 0x1, -R0 ;  /* 0x0000000103037824 */ /* 0x000fe200078e0a00 */
[----:B---3--:R-:W-:Y:S01]  /*0730*/  ISETP.EQ.U32.AND P2, PT, R16, 0x1, PT ;  /* 0x000000011000780c */ /* 0x008fe20003f42070 */
[----:B------:R-:W-:Y:S02]  /*0740*/  IMAD.IADD R14, R12, 0x1, -R11 ;  /* 0x000000010c0e7824 */ /* 0x000fe400078e0a0b */
[----:B----4-:R-:W-:Y:S01]  /*0750*/  IMAD.MOV R20, RZ, RZ, -R15 ;  /* 0x000000ffff147224 */ /* 0x010fe200078e0a0f */
[----:B------:R-:W-:Y:S02]  /*0760*/  ISETP.NE.AND P1, PT, R3, 0x3, PT ;  /* 0x000000030300780c */ /* 0x000fe40003f25270 */
[----:B------:R-:W-:Y:S01]  /*0770*/  ISETP.NE.AND P4, PT, R14, R7, PT ;  /* 0x000000070e00720c */ /* 0x000fe20003f85270 */
[----:B-1----:R-:W-:Y:S01]  /*0780*/  IMAD R11, R9, R20, R4 ;  /* 0x00000014090b7224 */ /* 0x002fe200078e0204 */
[----:B------:R-:W-:Y:S01]  /*0790*/  ISETP.EQ.OR P1, PT, R3, RZ, !P1 ;  /* 0x000000ff0300720c */ /* 0x000fe20004f22670 */
[----:B------:R-:W-:Y:S01]  /*07a0*/  VIADD R14, R2, 0xffffffff ;  /* 0xffffffff020e7836 */ /* 0x000fe20000000000 */
[----:B-----5:R-:W-:-:S02]  /*07b0*/  @!UP0 ULEA UR6, UR7, UR6, 0x18 ;  /* 0x0000000607068291 */ /* 0x020fc4000f8ec03f */
[----:B------:R-:W-:Y:S01]  /*07c0*/  ISETP.EQ.AND P1, PT, R2, RZ, P1 ;  /* 0x000000ff0200720c */ /* 0x000fe20000f22270 */
[----:B------:R-:W-:Y:S01]  /*07d0*/  VOTEU.ALL UP0, P0 ;  /* 0x00000000003f7886 */ /* 0x000fe20000000000 */
[----:B------:R-:W-:Y:S02]  /*07e0*/  LOP3.LUT P0, RZ, R10, 0x7, RZ, 0xc0, !PT ;  /* 0x000000070aff7812 */ /* 0x000fe4000780c0ff */
[----:B------:R-:W-:Y:S02]  /*07f0*/  ISETP.GE.U32.AND P6, PT, R14, 0x2, PT ;  /* 0x000000020e00780c */ /* 0x000fe40003fc6070 */
[C---:B------:R-:W-:Y:S02]  /*0800*/  ISETP.LT.U32.AND P0, PT, R19.reuse, 0x2, !P0 ;  /* 0x000000021300780c */ /* 0x040fe40004701070 */
[----:B------:R-:W-:Y:S02]  /*0810*/  @P4 LEA.HI R0, R19, R19, RZ, 0x1 ;  /* 0x0000001313004211 */ /* 0x000fe400078f08ff */
[----:B------:R-:W-:Y:S01]  /*0820*/  SEL R18, RZ, 0x1, !P1 ;  /* 0x00000001ff127807 */ /* 0x000fe20004800000 */
[----:B------:R-:W0:Y:S02]  /*0830*/  FENCE.VIEW.ASYNC.S ;  /* 0x00000000000073c6 */ /* 0x000e240000000000 */
[----:B0-----:R0:W1:Y:S01]  /*0840*/  @!UP0 SYNCS.EXCH.64 URZ, [UR6+0xc0], UR4 ;  /* 0x0000c004063f85b2 */ /* 0x0010620008000100 */
[----:B------:R-:W-:-:S02]  /*0850*/  @P4 SHF.R.S32.HI R0, RZ, 0x1, R0 ;  /* 0x00000001ff004819 */ /* 0x000fc40000011400 */
[----:B------:R-:W-:Y:S02]  /*0860*/  SEL R18, R18, 0x2, P6 ;  /* 0x0000000212127807 */ /* 0x000fe40003000000 */
[----:B------:R-:W-:Y:S02]  /*0870*/  @P4 ISETP.NE.AND P5, PT, R0, R11, PT ;  /* 0x0000000b0000420c */ /* 0x000fe40003fa5270 */
[----:B------:R-:W-:Y:S02]  /*0880*/  SEL R11, RZ, 0x1, !P0 ;  /* 0x00000001ff0b7807 */ /* 0x000fe40004000000 */
[----:B------:R-:W-:Y:S02]  /*0890*/  @P4 SEL R22, RZ, 0x1, P5 ;  /* 0x00000001ff164807 */ /* 0x000fe40002800000 */
[----:B------:R-:W-:Y:S02]  /*08a0*/  LOP3.LUT R0, R6, 0x7f, RZ, 0xc0, !PT ;  /* 0x0000007f06007812 */ /* 0x000fe400078ec0ff */
[----:B------:R-:W-:Y:S01]  /*08b0*/  LOP3.LUT R22, R22, R11, RZ, 0xc0, !PT ;  /* 0x0000000b16167212 */ /* 0x000fe200078ec0ff */
[----:B------:R0:W2:Y:S01]  /*08c0*/  @!UP1 SYNCS.EXCH.64 URZ, [UR6+0xc8], UR4 ;  /* 0x0000c804063f95b2 */ /* 0x0000a20008000100 */
[----:B------:R-:W-:Y:S01]  /*08d0*/  NOP ;  /* 0x0000000000007918 */ /* 0x000fe20000000000 */
[----:B------:R-:W-:Y:S05]  /*08e0*/  @!P2 BRA `(.L_x_4) ;  /* 0x000000000008a947 */ /* 0x000fea0003800000 */
[----:B-12---:R-:W-:Y:S01]  /*08f0*/  UCGABAR_ARV ;  /* 0x00000000000079c7 */ /* 0x006fe20008000000 */
[----:B------:R-:W-:Y:S05]  /*0900*/  BRA `(.L_x_5) ;  /* 0x0000000000047947 */ /* 0x000fea0003800000 */
.L_x_4:
[----:B-12---:R-:W-:Y:S01]  /*0910*/  NOP ;  /* 0x0000000000007918 */ /* 0x006fe20000000000 */
.L_x_5:
[----:B------:R-:W1:Y:S01]  /*0920*/  LDC R16, c[0x0][0x65c] ;  /* 0x00019700ff107b82 */ /* 0x000e620000000800 */
[----:B------:R-:W-:Y:S02]  /*0930*/  IMAD.U32 R10, RZ, RZ, UR8 ;  /* 0x00000008ff0a7e24 */ /* 0x000fe4000f8e00ff */
[----:B------:R-:W-:Y:S01]  /*0940*/  IMAD.MOV.U32 R11, RZ, RZ, RZ ;  /* 0x000000ffff0b7224 */ /* 0x000fe200078e00ff */
[----:B-1----:R-:W-:-:S04]  /*0950*/  ISETP.NE.AND P1, PT, R16, 0x1, PT ;  /* 0x000000011000780c */ /* 0x002fc80003f25270 */
[----:B------:R-:W-:-:S09]  /*0960*/  P2R R2, PR, RZ, 0x2 ;  /* 0x00000002ff027803 */ /* 0x000fd20000000000 */
[----:B------:R-:W1:Y:S01]  /*0970*/  @P1 LDC R13, c[0x0][0x10] ;  /* 0x00000400ff0d1b82 */ /* 0x000e620000000800 */
[----:B------:R-:W-:Y:S02]  /*0980*/  @P1 IMAD.MOV.U32 R5, RZ, RZ, RZ ;  /* 0x000000ffff051224 */ /* 0x000fe400078e00ff */
[----:B------:R-:W-:-:S05]  /*0990*/  @P1 IMAD.MOV.U32 R17, RZ, RZ, RZ ;  /* 0x000000ffff111224 */ /* 0x000fca00078e00ff */
[----:B------:R-:W2:Y:S01]  /*09a0*/  @!P1 LDC R15, c[0x0][0xc] ;  /* 0x00000300ff0f9b82 */ /* 0x000ea20000000800 */
[----:B0-----:R-:W-:Y:S01]  /*09b0*/  ULDC UR4, c[0x0][0xc] ;  /* 0x0000030000047ab9 */ /* 0x001fe20000000800 */
[----:B------:R-:W-:Y:S01]  /*09c0*/  ULDC UR5, c[0x0][0x10] ;  /* 0x0000040000057ab9 */ /* 0x000fe20000000800 */
[----:B------:R-:W-:Y:S01]  /*09d0*/  ULDC UR6, c[0x0][0x14] ;  /* 0x0000050000067ab9 */ /* 0x000fe20000000800 */
[----:B------:R-:W-:-:S04]  /*09e0*/  UIMAD.WIDE.U32 UR4, UR4, UR5, URZ ;  /* 0x00000005040472a5 */ /* 0x000fc8000f8e003f */
[----:B------:R-:W-:Y:S02]  /*09f0*/  UIMAD.WIDE.U32 UR36, UR4, UR6, URZ ;  /* 0x00000006042472a5 */ /* 0x000fe4000f8e003f */
[----:B------:R-:W-:-:S04]  /*0a00*/  UIMAD UR42, UR5, UR6, URZ ;  /* 0x00000006052a72a4 */ /* 0x000fc8000f8e023f */
[----:B------:R-:W-:Y:S01]  /*0a10*/  UIADD3 UR42, UR37, UR42, URZ ;  /* 0x0000002a252a7290 */ /* 0x000fe2000fffe03f */
[----:B-1----:R-:W-:-:S04]  /*0a20*/  @P1 IMAD.WIDE.U32 R12, R13, UR8, R4 ;  /* 0x000000080d0c1c25 */ /* 0x002fc8000f8e0004 */
[----:B------:R-:W-:Y:S02]  /*0a30*/  @P1 IMAD.MOV.U32 R2, RZ, RZ, R12 ;  /* 0x000000ffff021224 */ /* 0x000fe400078e000c */
[----:B------:R-:W-:Y:S02]  /*0a40*/  @P1 IMAD.IADD R17, R13, 0x1, R17 ;  /* 0x000000010d111824 */ /* 0x000fe400078e0211 */
[----:B--2---:R-:W-:-:S04]  /*0a50*/  @!P1 IMAD.WIDE.U32 R10, R4, R15, R10 ;  /* 0x0000000f040a9225 */ /* 0x004fc800078e000a */
[----:B------:R-:W-:Y:S02]  /*0a60*/  @!P1 IMAD.MOV.U32 R2, RZ, RZ, R10 ;  /* 0x000000ffff029224 */ /* 0x000fe400078e000a */
[----:B------:R-:W-:Y:S01]  /*0a70*/  @!P1 IMAD.MOV.U32 R17, RZ, RZ, R11 ;  /* 0x000000ffff119224 */ /* 0x000fe200078e000b */
[----:B------:R-:W-:Y:S06]  /*0a80*/  @!P2 BRA `(.L_x_6) ;  /* 0x00000000000ca947 */ /* 0x000fec0003800000 */
[----:B------:R-:W-:Y:S01]  /*0a90*/  UCGABAR_WAIT ;  /* 0x0000000000007dc7 */ /* 0x000fe20008000000 */
[----:B------:R-:W-:Y:S01]  /*0aa0*/  CCTL.IVALL ;  /* 0x00000000ff00798f */ /* 0x000fe20002000000 */
[----:B------:R-:W-:Y:S05]  /*0ab0*/  BRA `(.L_x_7) ;  /* 0x0000000000047947 */ /* 0x000fea0003800000 */
.L_x_6:
[----:B------:R-:W-:Y:S06]  /*0ac0*/  BAR.SYNC.DEFER_BLOCKING 0x0 ;  /* 0x0000000000007b1d */ /* 0x000fec0000010000 */
.L_x_7:
[----:B------:R-:W-:Y:S05]  /*0ad0*/  @!P3 BRA `(.L_x_8) ;  /* 0x0000002c0010b947 */ /* 0x000fea0003800000 */
[----:B------:R-:W-:-:S13]  /*0ae0*/  ISETP.GT.U32.AND P0, PT, R14, 0x1, PT ;  /* 0x000000010e00780c */ /* 0x000fda0003f04070 */
[----:B------:R-:W-:Y:S05]  /*0af0*/  @P0 EXIT ;  /* 0x000000000000094d */ /* 0x000fea0003800000 */
[----:B------:R-:W-:Y:S01]  /*0b00*/  ULDC.64 UR4, c[0x0][0x650] ;  /* 0x0001940000047ab9 */ /* 0x000fe20000000a00 */
[----:B------:R-:W-:Y:S01]  /*0b10*/  PRMT R3, RZ, 0x7610, R3 ;  /* 0x00007610ff037816 */ /* 0x000fe20000000003 */
[----:B------:R-:W-:Y:S01]  /*0b20*/  IMAD.MOV.U32 R49, RZ, RZ, -0x1 ;  /* 0xffffffffff317424 */ /* 0x000fe200078e00ff */
[----:B------:R-:W-:Y:S01]  /*0b30*/  ISETP.GE.U32.AND P0, PT, R2, UR4, PT ;  /* 0x0000000402007c0c */ /* 0x000fe2000bf06070 */
[----:B------:R-:W-:Y:S02]  /*0b40*/  IMAD.MOV.U32 R48, RZ, RZ, -0x1 ;  /* 0xffffffffff307424 */ /* 0x000fe400078e00ff */
[----:B------:R-:W-:Y:S01]  /*0b50*/  IMAD.MOV.U32 R51, RZ, RZ, -0x1 ;  /* 0xffffffffff337424 */ /* 0x000fe200078e00ff */
[----:B------:R-:W-:-:S13]  /*0b60*/  ISETP.GE.U32.AND.EX P0, PT, R17, UR5, PT, P0 ;  /* 0x0000000511007c0c */ /* 0x000fda000bf06100 */
[----:B------:R-:W-:Y:S05]  /*0b70*/  @P0 BRA `(.L_x_9) ;  /* 0x00000004002c0947 */ /* 0x000fea0003800000 */
[----:B------:R-:W0:Y:S01]  /*0b80*/  LDC.64 R24, c[0x0][0x628] ;  /* 0x00018a00ff187b82 */ /* 0x000e220000000a00 */
[----:B------:R-:W-:Y:S02]  /*0b90*/  IMAD.MOV.U32 R10, RZ, RZ, R2 ;  /* 0x000000ffff0a7224 */ /* 0x000fe400078e0002 */
[----:B------:R-:W-:-:S05]  /*0ba0*/  IMAD.MOV.U32 R11, RZ, RZ, R17 ;  /* 0x000000ffff0b7224 */ /* 0x000fca00078e0011 */
[----:B------:R-:W1:Y:S08]  /*0bb0*/  LDC R26, c[0x0][0x630] ;  /* 0x00018c00ff1a7b82 */ /* 0x000e700000000800 */
[----:B------:R-:W2:Y:S01]  /*0bc0*/  LDC.64 R28, c[0x0][0x620] ;  /* 0x00018800ff1c7b82 */ /* 0x000ea20000000a00 */
[----:B0-----:R-:W-:-:S04]  /*0bd0*/  ISETP.NE.U32.AND P0, PT, R24, RZ, PT ;  /* 0x000000ff1800720c */ /* 0x001fc80003f05070 */
[----:B------:R-:W-:-:S13]  /*0be0*/  ISETP.NE.AND.EX P0, PT, R25, RZ, PT, P0 ;  /* 0x000000ff1900720c */ /* 0x000fda0003f05300 */
[----:B-12---:R-:W-:Y:S05]  /*0bf0*/  @!P0 BRA `(.L_x_10) ;  /* 0x0000000000288947 */ /* 0x006fea0003800000 */
[----:B------:R-:W0:Y:S02]  /*0c00*/  LDC R3, c[0x0][0x634] ;  /* 0x00018d00ff037b82 */ /* 0x000e240000000800 */
[----:B0-----:R-:W-:-:S05]  /*0c10*/  IADD3 R3, P0, R2, R3, RZ ;  /* 0x0000000302037210 */ /* 0x001fca0007f1e0ff */
[----:B------:R-:W-:-:S04]  /*0c20*/  IMAD.X R21, RZ, RZ, R17, P0 ;  /* 0x000000ffff157224 */ /* 0x000fc800000e0611 */
[----:B------:R-:W-:-:S04]  /*0c30*/  IMAD.WIDE.U32 R10, R21, R24, RZ ;  /* 0x00000018150a7225 */ /* 0x000fc800078e00ff */
[----:B------:R-:W-:-:S04]  /*0c40*/  IMAD.WIDE.U32 R12, P0, R3, R25, R10 ;  /* 0x00000019030c7225 */ /* 0x000fc8000780000a */
[----:B------:R-:W-:-:S04]  /*0c50*/  IMAD.WIDE.U32 R10, R3, R24, RZ ;  /* 0x00000018030a7225 */ /* 0x000fc800078e00ff */
[----:B------:R-:W-:Y:S01]  /*0c60*/  IMAD.X R15, RZ, RZ, RZ, P0 ;  /* 0x000000ffff0f7224 */ /* 0x000fe200000e06ff */
[----:B------:R-:W-:Y:S01]  /*0c70*/  IADD3 RZ, P0, R11, R12, RZ ;  /* 0x0000000c0bff7210 */ /* 0x000fe20007f1e0ff */
[----:B------:R-:W-:-:S04]  /*0c80*/  IMAD.MOV.U32 R14, RZ, RZ, R13 ;  /* 0x000000ffff0e7224 */ /* 0x000fc800078e000d */
[----:B------:R-:W-:-:S08]  /*0c90*/  IMAD.WIDE.U32.X R10, R21, R25, R14, P0 ;  /* 0x00000019150a7225 */ /* 0x000fd000000e040e */
.L_x_10:
[-CC-:B------:R-:W-:Y:S01]  /*0ca0*/  SHF.R.U64 R51, R10, R26.reuse, R11.reuse ;  /* 0x0000001a0a337219 */ /* 0x180fe2000000120b */
[----:B------:R-:W0:Y:S01]  /*0cb0*/  LDC.64 R32, c[0x0][0x640] ;  /* 0x00019000ff207b82 */ /* 0x000e220000000a00 */
[----:B------:R-:W-:Y:S01]  /*0cc0*/  SHF.R.U32.HI R3, RZ, R26, R11 ;  /* 0x0000001aff037219 */ /* 0x000fe2000001160b */
[----:B------:R-:W-:Y:S01]  /*0cd0*/  IMAD.MOV.U32 R25, RZ, RZ, 0x1 ;  /* 0x00000001ff197424 */ /* 0x000fe200078e00ff */
[----:B------:R-:W-:-:S05]  /*0ce0*/  IADD3 R5, P0, RZ, -R51, RZ ;  /* 0x80000033ff057210 */ /* 0x000fca0007f1e0ff */
[----:B------:R-:W1:Y:S01]  /*0cf0*/  LDC R24, c[0x0][0x618] ;  /* 0x00018600ff187b82 */ /* 0x000e620000000800 */
[----:B------:R-:W-:-:S04]  /*0d00*/  IMAD.X R3, RZ, RZ, ~R3, P0 ;  /* 0x000000ffff037224 */ /* 0x000fc800000e0e03 */
[-C--:B------:R-:W-:Y:S02]  /*0d10*/  IMAD R12, R3, R28.reuse, RZ ;  /* 0x0000001c030c7224 */ /* 0x080fe400078e02ff */
[----:B------:R-:W-:Y:S01]  /*0d20*/  IMAD.MOV.U32 R3, RZ, RZ, R17 ;  /* 0x000000ffff037224 */ /* 0x000fe200078e0011 */
[----:B------:R-:W2:Y:S01]  /*0d30*/  LDC R26, c[0x0][0x608] ;  /* 0x00018200ff1a7b82 */ /* 0x000ea20000000800 */
[----:B------:R-:W-:-:S04]  /*0d40*/  IMAD.WIDE.U32 R10, R5, R28, R2 ;  /* 0x0000001c050a7225 */ /* 0x000fc800078e0002 */
[----:B------:R-:W-:-:S03]  /*0d50*/  IMAD R5, R5, R29, R12 ;  /* 0x0000001d05057224 */ /* 0x000fc600078e020c */
[----:B------:R-:W3:Y:S01]  /*0d60*/  LDC R30, c[0x0][0x658] ;  /* 0x00019600ff1e7b82 */ /* 0x000ee20000000800 */
[----:B0-----:R-:W-:Y:S01]  /*0d70*/  ISETP.NE.U32.AND P0, PT, R32, RZ, PT ;  /* 0x000000ff2000720c */ /* 0x001fe20003f05070 */
[----:B------:R-:W-:Y:S02]  /*0d80*/  IMAD.MOV.U32 R3, RZ, RZ, -0x1 ;  /* 0xffffffffff037424 */ /* 0x000fe400078e00ff */
[----:B------:R-:W-:Y:S01]  /*0d90*/  IMAD.IADD R5, R11, 0x1, R5 ;  /* 0x000000010b057824 */ /* 0x000fe200078e0205 */
[----:B------:R-:W-:-:S03]  /*0da0*/  ISETP.NE.AND.EX P0, PT, R33, RZ, PT, P0 ;  /* 0x000000ff2100720c */ /* 0x000fc60003f05300 */
[----:B------:R-:W0:Y:S01]  /*0db0*/  LDC R28, c[0x0][0x600] ;  /* 0x00018000ff1c7b82 */ /* 0x000e220000000800 */
[-CC-:B-1----:R-:W-:Y:S02]  /*0dc0*/  SHF.R.U64 R14, R10, R24.reuse, R5.reuse ;  /* 0x000000180a0e7219 */ /* 0x182fe40000001205 */
[----:B------:R-:W-:-:S05]  /*0dd0*/  SHF.R.U32.HI R5, RZ, R24, R5 ;  /* 0x00000018ff057219 */ /* 0x000fca0000011605 */
[----:B------:R-:W1:Y:S01]  /*0de0*/  LDC R21, c[0x0][0x648] ;  /* 0x00019200ff157b82 */ /* 0x000e620000000800 */
[-CC-:B--2---:R-:W-:Y:S02]  /*0df0*/  SHF.R.U64 R24, R14, R26.reuse, R5.reuse ;  /* 0x0000001a0e187219 */ /* 0x184fe40000001205 */
[----:B------:R-:W-:Y:S01]  /*0e00*/  SHF.R.U32.HI R5, RZ, R26, R5 ;  /* 0x0000001aff057219 */ /* 0x000fe20000011605 */
[----:B------:R-:W-:-:S04]  /*0e10*/  IMAD R26, R9, R20, R4 ;  /* 0x00000014091a7224 */ /* 0x000fc800078e0204 */
[----:B------:R-:W2:Y:S01]  /*0e20*/  LDC R23, c[0x0][0x638] ;  /* 0x00018e00ff177b82 */ /* 0x000ea20000000800 */
[-CC-:B---3--:R-:W-:Y:S02]  /*0e30*/  SHF.R.U64 R20, R24, R30.reuse, R5.reuse ;  /* 0x0000001e18147219 */ /* 0x188fe40000001205 */
[-C--:B------:R-:W-:Y:S02]  /*0e40*/  SHF.L.U32 R3, R3, R30.reuse, RZ ;  /* 0x0000001e03037219 */ /* 0x080fe400000006ff */
[----:B------:R-:W-:Y:S01]  /*0e50*/  SHF.R.U32.HI R5, RZ, R30, R5 ;  /* 0x0000001eff057219 */ /* 0x000fe20000011605 */
[----:B------:R-:W-:Y:S01]  /*0e60*/  IMAD.MOV.U32 R4, RZ, RZ, R20 ;  /* 0x000000ffff047224 */ /* 0x000fe200078e0014 */
[----:B------:R-:W-:Y:S01]  /*0e70*/  LOP3.LUT R9, RZ, R3, RZ, 0x33, !PT ;  /* 0x00000003ff097212 */ /* 0x000fe200078e33ff */
[----:B------:R-:W3:Y:S01]  /*0e80*/  LDC R27, c[0x0][0x610] ;  /* 0x00018400ff1b7b82 */ /* 0x000ee20000000800 */
[----:B------:R-:W-:Y:S05]  /*0e90*/  @!P0 BRA `(.L_x_11) ;  /* 0x0000000000288947 */ /* 0x000fea0003800000 */
[----:B------:R-:W4:Y:S02]  /*0ea0*/  LDC R3, c[0x0][0x64c] ;  /* 0x00019300ff037b82 */ /* 0x000f240000000800 */
[----:B----4-:R-:W-:-:S05]  /*0eb0*/  IADD3 R3, P0, R20, R3, RZ ;  /* 0x0000000314037210 */ /* 0x010fca0007f1e0ff */
        /* <DEDUP_REMOVED lines=8> */
.L_x_11:
[----:B-1----:R-:W-:Y:S02]  /*0f40*/  SHF.R.U64 R5, R4, R21, R5 ;  /* 0x0000001504057219 */ /* 0x002fe40000001205 */
[----:B------:R-:W-:Y:S01]  /*0f50*/  LOP3.LUT R4, R24, R9, RZ, 0xc0, !PT ;  /* 0x0000000918047212 */ /* 0x000fe200078ec0ff */
[----:B0-----:R-:W-:Y:S01]  /*0f60*/  VIADD R9, R28, 0xffffffff ;  /* 0xffffffff1c097836 */ /* 0x001fe20000000000 */
[----:B------:R-:W-:Y:S01]  /*0f70*/  SHF.L.U32 R3, R25, R30, RZ ;  /* 0x0000001e19037219 */ /* 0x000fe200000006ff */
[----:B------:R-:W-:Y:S01]  /*0f80*/  IMAD.MOV R10, RZ, RZ, -R5 ;  /* 0x000000ffff0a7224 */ /* 0x000fe200078e0a05 */
[----:B------:R-:W-:Y:S02]  /*0f90*/  SEL R7, R7, R26, !P1 ;  /* 0x0000001a07077207 */ /* 0x000fe40004800000 */
[----:B------:R-:W-:Y:S01]  /*0fa0*/  LOP3.LUT R9, R14, R9, RZ, 0xc0, !PT ;  /* 0x000000090e097212 */ /* 0x000fe200078ec0ff */
[----:B------:R-:W-:Y:S02]  /*0fb0*/  IMAD R4, R3, R5, R4 ;  /* 0x0000000503047224 */ /* 0x000fe400078e0204 */
[----:B--2---:R-:W-:-:S02]  /*0fc0*/  IMAD R3, R10, R23, R20 ;  /* 0x000000170a037224 */ /* 0x004fc400078e0214 */
[----:B---3--:R-:W-:Y:S02]  /*0fd0*/  IMAD R7, R4, R27, R7 ;  /* 0x0000001b04077224 */ /* 0x008fe400078e0207 */
[----:B------:R-:W-:Y:S02]  /*0fe0*/  IMAD.MOV.U32 R5, RZ, RZ, 0x1 ;  /* 0x00000001ff057424 */ /* 0x000fe400078e00ff */
[----:B------:R-:W-:-:S03]  /*0ff0*/  IMAD R4, R3, R28, R9 ;  /* 0x0000001c03047224 */ /* 0x000fc600078e0209 */
[----:B------:R-:W-:Y:S02]  /*1000*/  PRMT R3, R5, 0x7610, R3 ;  /* 0x0000761005037816 */ /* 0x000fe40000000003 */
[----:B------:R-:W-:Y:S02]  /*1010*/  SEL R48, R4, R7, !P1 ;  /* 0x0000000704307207 */ /* 0x000fe40004800000 */
[----:B------:R-:W-:-:S07]  /*1020*/  SEL R49, R7, R4, !P1 ;  /* 0x0000000407317207 */ /* 0x000fce0004800000 */
.L_x_9:
[----:B------:R-:W-:-:S08]  /*1030*/  NOP ;  /* 0x0000000000007918 */ /* 0x000fd00000000000 */
[----:B------:R-:W0:Y:S02]  /*1040*/  USETMAXREG.TRY_ALLOC.CTAPOOL UP0, 0xe8 ;  /* 0x000000e8000079c8 */ /* 0x000e240008000600 */
[----:B0-----:R-:W-:-:S13]  /*1050*/  PLOP3.LUT P0, PT, PT, PT, UP0, 0x80, 0x0 ;  /* 0x000000000000781c */ /* 0x001fda0003f0f008 */
[----:B------:R-:W-:Y:S05]  /*1060*/  @!P0 BRA `(.L_x_9) ;  /* 0xfffffffc00f08947 */ /* 0x000fea000383ffff */
[----:B------:R-:W-:Y:S01]  /*1070*/  ULDC.64 UR4, c[0x0][0x598] ;  /* 0x0001660000047ab9 */ /* 0x000fe20000000a00 */
[----:B------:R-:W-:Y:S01]  /*1080*/  ULDC.64 UR38, c[0x0][0x208] ;  /* 0x0000820000267ab9 */ /* 0x000fe20000000a00 */
[----:B------:R-:W-:-:S04]  /*1090*/  ISETP.NE.U32.AND P0, PT, RZ, UR4, PT ;  /* 0x00000004ff007c0c */ /* 0x000fc8000bf05070 */
[----:B------:R-:W-:-:S13]  /*10a0*/  ISETP.NE.AND.EX P0, PT, RZ, UR5, PT, P0 ;  /* 0x00000005ff007c0c */ /* 0x000fda000bf05300 */
[----:B------:R-:W-:Y:S05]  /*10b0*/  @!P0 BRA `(.L_x_12) ;  /* 0x00000000001c8947 */ /* 0x000fea0003800000 */
[----:B------:R-:W0:Y:S02]  /*10c0*/  LDC.64 R4, c[0x0][0x598] ;  /* 0x00016600ff047b82 */ /* 0x000e240000000a00 */
[----:B0-----:R-:W2:Y:S02]  /*10d0*/  LDG.E.64 R4, desc[UR38][R4.64] ;  /* 0x0000002604047981 */ /* 0x001ea4000c1e1b00 */
[----:B--2---:R-:W-:-:S04]  /*10e0*/  ISETP.NE.U32.AND P0, PT, R4, RZ, PT ;  /* 0x000000ff0400720c */ /* 0x004fc80003f05070 */
[----:B------:R-:W-:-:S13]  /*10f0*/  ISETP.NE.AND.EX P0, PT, R5, RZ, PT, P0 ;  /* 0x000000ff0500720c */ /* 0x000fda0003f05300 */
[----:B------:R-:W-:Y:S05]  /*1100*/  @!P0 BRA `(.L_x_12) ;  /* 0x0000000000088947 */ /* 0x000fea0003800000 */
[----:B------:R0:W5:Y:S01]  /*1110*/  LD.E R23, desc[UR38][R4.64] ;  /* 0x0000002604177980 */ /* 0x000162000c101900 */
[----:B------:R-:W-:Y:S05]  /*1120*/  BRA `(.L_x_13) ;  /* 0x0000000000247947 */ /* 0x000fea0003800000 */
.L_x_12:
[----:B------:R-:W-:Y:S02]  /*1130*/  ULDC.64 UR4, c[0x0][0x588] ;  /* 0x0001620000047ab9 */ /* 0x000fe40000000a00 */
[----:B------:R-:W-:-:S04]  /*1140*/  ISETP.NE.U32.AND P0, PT, RZ, UR4, PT ;  /* 0x00000004ff007c0c */ /* 0x000fc8000bf05070 */
[----:B------:R-:W-:-:S13]  /*1150*/  ISETP.NE.AND.EX P0, PT, RZ, UR5, PT, P0 ;  /* 0x00000005ff007c0c */ /* 0x000fda000bf05300 */
[----:B------:R-:W-:Y:S05]  /*1160*/  @!P0 BRA `(.L_x_14) ;  /* 0x00000000000c8947 */ /* 0x000fea0003800000 */
[----:B------:R-:W0:Y:S02]  /*1170*/  LDC.64 R4, c[0x0][0x588] ;  /* 0x00016200ff047b82 */ /* 0x000e240000000a00 */
[----:B0-----:R1:W5:Y:S01]  /*1180*/  LDG.E R23, desc[UR38][R4.64] ;  /* 0x0000002604177981 */ /* 0x001362000c1e1900 */
[----:B------:R-:W-:Y:S05]  /*1190*/  BRA `(.L_x_13) ;  /* 0x0000000000087947 */ /* 0x000fea0003800000 */
.L_x_14:
[----:B------:R-:W-:Y:S02]  /*11a0*/  ULDC UR4, c[0x0][0x580] ;  /* 0x0001600000047ab9 */ /* 0x000fe40000000800 */
[----:B------:R-:W-:-:S07]  /*11b0*/  IMAD.U32 R23, RZ, RZ, UR4 ;  /* 0x00000004ff177e24 */ /* 0x000fce000f8e00ff */
.L_x_13:
[----:B------:R-:W-:Y:S02]  /*11c0*/  ULDC.64 UR4, c[0x0][0x5a0] ;  /* 0x0001680000047ab9 */ /* 0x000fe40000000a00 */
[----:B------:R-:W-:-:S04]  /*11d0*/  ISETP.NE.U32.AND P0, PT, RZ, UR4, PT ;  /* 0x00000004ff007c0c */ /* 0x000fc8000bf05070 */
[----:B------:R-:W-:-:S13]  /*11e0*/  ISETP.NE.AND.EX P0, PT, RZ, UR5, PT, P0 ;  /* 0x00000005ff007c0c */ /* 0x000fda000bf05300 */
[----:B------:R-:W-:Y:S05]  /*11f0*/  @!P0 BRA `(.L_x_15) ;  /* 0x00000000001c8947 */ /* 0x000fea0003800000 */
[----:B01----:R-:W0:Y:S02]  /*1200*/  LDC.64 R4, c[0x0][0x5a0] ;  /* 0x00016800ff047b82 */ /* 0x003e240000000a00 */
[----:B0-----:R-:W2:Y:S02]  /*1210*/  LDG.E.64 R4, desc[UR38][R4.64] ;  /* 0x0000002604047981 */ /* 0x001ea4000c1e1b00 */
[----:B--2---:R-:W-:-:S04]  /*1220*/  ISETP.NE.U32.AND P0, PT, R4, RZ, PT ;  /* 0x000000ff0400720c */ /* 0x004fc80003f05070 */
[----:B------:R-:W-:-:S13]  /*1230*/  ISETP.NE.AND.EX P0, PT, R5, RZ, PT, P0 ;  /* 0x000000ff0500720c */ /* 0x000fda0003f05300 */
[----:B------:R-:W-:Y:S05]  /*1240*/  @!P0 BRA `(.L_x_15) ;  /* 0x0000000000088947 */ /* 0x000fea0003800000 */
[----:B------:R0:W5:Y:S01]  /*1250*/  LD.E R42, desc[UR38][R4.64] ;  /* 0x00000026042a7980 */ /* 0x000162000c101900 */
[----:B------:R-:W-:Y:S05]  /*1260*/  BRA `(.L_x_16) ;  /* 0x0000000000247947 */ /* 0x000fea0003800000 */
.L_x_15:
[----:B------:R-:W-:Y:S02]  /*1270*/  ULDC.64 UR4, c[0x0][0x590] ;  /* 0x0001640000047ab9 */ /* 0x000fe40000000a00 */
[----:B------:R-:W-:-:S04]  /*1280*/  ISETP.NE.U32.AND P0, PT, RZ, UR4, PT ;  /* 0x00000004ff007c0c */ /* 0x000fc8000bf05070 */
[----:B------:R-:W-:-:S13]  /*1290*/  ISETP.NE.AND.EX P0, PT, RZ, UR5, PT, P0 ;  /* 0x00000005ff007c0c */ /* 0x000fda000bf05300 */
[----:B------:R-:W-:Y:S05]  /*12a0*/  @!P0 BRA `(.L_x_17) ;  /* 0x00000000000c8947 */ /* 0x000fea0003800000 */
[----:B------:R-:W2:Y:S02]  /*12b0*/  LDC.64 R42, c[0x0][0x590] ;  /* 0x00016400ff2a7b82 */ /* 0x000ea40000000a00 */
[----:B--2---:R2:W5:Y:S01]  /*12c0*/  LDG.E R42, desc[UR38][R42.64] ;  /* 0x000000262a2a7981 */ /* 0x004562000c1e1900 */
[----:B------:R-:W-:Y:S05]  /*12d0*/  BRA `(.L_x_16) ;  /* 0x0000000000087947 */ /* 0x000fea0003800000 */
.L_x_17:
[----:B------:R-:W-:Y:S02]  /*12e0*/  ULDC UR4, c[0x0][0x584] ;  /* 0x0001610000047ab9 */ /* 0x000fe40000000800 */
[----:B------:R-:W-:-:S07]  /*12f0*/  IMAD.U32 R42, RZ, RZ, UR4 ;  /* 0x00000004ff2a7e24 */ /* 0x000fce000f8e00ff */
.L_x_16:
[----:B------:R-:W-:-:S13]  /*1300*/  LOP3.LUT P0, RZ, R3, 0xff, RZ, 0xc0, !PT ;  /* 0x000000ff03ff7812 */ /* 0x000fda000780c0ff */
[----:B------:R-:W-:Y:S05]  /*1310*/  @!P0 EXIT ;  /* 0x000000000000894d */ /* 0x000fea0003800000 */
[----:B------:R-:W-:Y:S01]  /*1320*/  ULDC.64 UR6, c[0x0][0x288] ;  /* 0x0000a20000067ab9 */ /* 0x000fe20000000a00 */
[----:B------:R-:W-:Y:S01]  /*1330*/  LOP3.LUT R8, R8, 0x1, RZ, 0xc0, !PT ;  /* 0x0000000108087812 */ /* 0x000fe200078ec0ff */
[----:B------:R-:W-:Y:S01]  /*1340*/  UIADD3 UR4, UR7, 0x7f, URZ ;  /* 0x0000007f07047890 */ /* 0x000fe2000fffe03f */
[----:B------:R-:W-:Y:S01]  /*1350*/  SHF.R.U32.HI R3, RZ, 0x2, R6 ;  /* 0x00000002ff037819 */ /* 0x000fe20000011606 */
[----:B01----:R-:W-:Y:S01]  /*1360*/  IMAD.U32 R4, RZ, RZ, UR6 ;  /* 0x00000006ff047e24 */ /* 0x003fe2000f8e00ff */
[----:B------:R-:W-:Y:S01]  /*1370*/  SHF.R.U32.HI R0, RZ, 0x1, R0 ;  /* 0x00000001ff007819 */ /* 0x000fe20000011600 */
[----:B------:R-:W-:Y:S01]  /*1380*/  USHF.R.S32.HI UR5, URZ, 0x1f, UR4 ;  /* 0x0000001f3f057899 */ /* 0x000fe20008011404 */
[----:B------:R-:W-:Y:S01]  /*1390*/  IMAD.SHL.U32 R40, R8, 0x40, RZ ;  /* 0x0000004008287824 */ /* 0x000fe200078e00ff */
[----:B------:R-:W-:Y:S01]  /*13a0*/  LOP3.LUT R3, R3, 0x7, RZ, 0xc0, !PT ;  /* 0x0000000703037812 */ /* 0x000fe200078ec0ff */
[----:B------:R-:W-:Y:S01]  /*13b0*/  IMAD.SHL.U32 R44, R6, 0x2, RZ ;  /* 0x00000002062c7824 */ /* 0x000fe200078e00ff */
[----:B------:R-:W-:Y:S01]  /*13c0*/  ULEA.HI UR5, UR5, UR4, URZ, 0x7 ;  /* 0x0000000405057291 */ /* 0x000fe2000f8f383f */
[----:B------:R-:W-:Y:S01]  /*13d0*/  LOP3.LUT R0, R0, 0x30, RZ, 0xc0, !PT ;  /* 0x0000003000007812 */ /* 0x000fe200078ec0ff */
[----:B------:R-:W-:Y:S01]  /*13e0*/  IMAD.MOV.U32 R41, RZ, RZ, RZ ;  /* 0x000000ffff297224 */ /* 0x000fe200078e00ff */
[--C-:B------:R-:W-:Y:S01]  /*13f0*/  LOP3.LUT R40, R40, 0x40, R3.reuse, 0xe2, !PT ;  /* 0x0000004028287812 */ /* 0x100fe200078ee203 */
[----:B------:R-:W-:Y:S01]  /*1400*/  USHF.R.S32.HI UR43, URZ, 0x7, UR5 ;  /* 0x000000073f2b7899 */ /* 0x000fe20008011405 */
[-C--:B------:R-:W-:Y:S01]  /*1410*/  IADD3 R3, RZ, -R0.reuse, -R3 ;  /* 0x80000000ff037210 */ /* 0x080fe20007ffe803 */
[----:B------:R-:W-:Y:S01]  /*1420*/  ULDC UR4, c[0x0][0x284] ;  /* 0x0000a10000047ab9 */ /* 0x000fe20000000800 */
[C---:B--2---:R-:W-:Y:S01]  /*1430*/  LOP3.LUT R43, R6.reuse, 0x3, RZ, 0xc0, !PT ;  /* 0x00000003062b7812 */ /* 0x044fe200078ec0ff */
[----:B------:R-:W-:Y:S01]  /*1440*/  UISETP.LT.AND UP0, UPT, UR43, 0x1, UPT ;  /* 0x000000012b00788c */ /* 0x000fe2000bf01270 */
[----:B------:R-:W-:Y:S01]  /*1450*/  LOP3.LUT R45, R6, 0x80, RZ, 0xc0, !PT ;  /* 0x00000080062d7812 */ /* 0x000fe200078ec0ff */
[----:B------:R-:W-:Y:S01]  /*1460*/  IMAD R3, R8, -0x40, R3 ;  /* 0xffffffc008037824 */ /* 0x000fe200078e0203 */
[----:B------:R-:W-:Y:S01]  /*1470*/  LOP3.LUT R40, R40, R0, RZ, 0xfc, !PT ;  /* 0x0000000028287212 */ /* 0x000fe200078efcff */
[----:B------:R-:W-:Y:S01]  /*1480*/  USEL UR44, UR43, 0x1, UP0 ;  /* 0x000000012b2c7887 */ /* 0x000fe20008000000 */
[----:B------:R-:W-:Y:S01]  /*1490*/  IMAD R43, R43, -0x2, R4 ;  /* 0xfffffffe2b2b7824 */ /* 0x000fe200078e0204 */
[----:B------:R-:W-:Y:S01]  /*14a0*/  LOP3.LUT R56, R18, 0x1, RZ, 0xfc, !PT ;  /* 0x0000000112387812 */ /* 0x000fe200078efcff */
[----:B------:R-:W-:Y:S01]  /*14b0*/  VIADD R46, R3, UR4 ;  /* 0x00000004032e7c36 */ /* 0x000fe20008000000 */
[----:B------:R-:W-:Y:S01]  /*14c0*/  SHF.R.U32.HI R45, RZ, 0x7, R45 ;  /* 0x00000007ff2d7819 */ /* 0x000fe2000001162d */
[----:B------:R-:W-:Y:S01]  /*14d0*/  UIADD3 UR44, UR43, -UR44, URZ ;  /* 0x8000002c2b2c7290 */ /* 0x000fe2000fffe03f */
[----:B------:R-:W-:Y:S01]  /*14e0*/  UMOV UR40, URZ ;  /* 0x0000003f00287c82 */ /* 0x000fe20008000000 */
[----:B------:R-:W-:-:S10]  /*14f0*/  UMOV UR41, URZ ;  /* 0x0000003f00297c82 */ /* 0x000fd40008000000 */
.L_x_71:
[----:B0-----:R-:W0:Y:S01]  /*1500*/  SHFL.IDX PT, R0, R45, RZ, 0x1f ;  /* 0x00001fff2d007589 */ /* 0x001e2200000e0000 */
[----:B------:R-:W1:Y:S01]  /*1510*/  S2UR UR7, SR_CgaCtaId ;  /* 0x00000000000779c3 */ /* 0x000e620000008800 */
[----:B------:R-:W-:Y:S01]  /*1520*/  UMOV UR6, 0x400 ;  /* 0x0000040000067882 */ /* 0x000fe20000000000 */
[----:B0-----:R-:W-:Y:S01]  /*1530*/  R2UR UR4, R0 ;  /* 0x00000000000472ca */ /* 0x001fe200000e0000 */
[----:B-1----:R-:W-:-:S12]  /*1540*/  ULEA UR6, UR7, UR6, 0x18 ;  /* 0x0000000607067291 */ /* 0x002fd8000f8ec03f */
[----:B------:R-:W-:-:S04]  /*1550*/  ULEA.HI UR5, UR4, UR4, URZ, 0x1 ;  /* 0x0000000404057291 */ /* 0x000fc8000f8f083f */
[----:B------:R-:W-:-:S04]  /*1560*/  ULOP3.LUT UR5, UR5, 0x7fffe, URZ, 0xc0, !UPT ;  /* 0x0007fffe05057892 */ /* 0x000fc8000f8ec03f */
[----:B------:R-:W-:-:S03]  /*1570*/  UIADD3 UR5, UR4, -UR5, URZ ;  /* 0x8000000504057290 */ /* 0x000fc6000fffe03f */
[----:B------:R-:W-:Y:S01]  /*1580*/  ULDC UR4, c[0x0][0x28c] ;  /* 0x0000a30000047ab9 */ /* 0x000fe20000000800 */
[----:B------:R-:W-:Y:S01]  /*1590*/  ULEA UR5, UR5, UR6, 0xd ;  /* 0x0000000605057291 */ /* 0x000fe2000f8e683f */
[----:B------:R-:W-:-:S03]  /*15a0*/  ISETP.LT.AND P0, PT, RZ, UR4, PT ;  /* 0x00000004ff007c0c */ /* 0x000fc6000bf01270 */
[----:B------:R-:W-:-:S04]  /*15b0*/  UIADD3 UR5, UR5, 0x180, URZ ;  /* 0x0000018005057890 */ /* 0x000fc8000fffe03f */
[----:B------:R-:W-:-:S04]  /*15c0*/  USHF.R.U32.HI UR5, URZ, 0x4, UR5 ;  /* 0x000000043f057899 */ /* 0x000fc80008011605 */
[----:B------:R-:W-:-:S04]  /*15d0*/  ULOP3.LUT UR5, UR5, 0x3fff, URZ, 0xc0, !UPT ;  /* 0x00003fff05057892 */ /* 0x000fc8000f8ec03f */
[----:B------:R-:W-:Y:S01]  /*15e0*/  ULOP3.LUT UR45, UR5, 0x10000, URZ, 0xfc, !UPT ;  /* 0x00010000052d7892 */ /* 0x000fe2000f8efc3f */
[----:B--234-:R-:W-:Y:S11]  /*15f0*/  @P0 BRA `(.L_x_18) ;  /* 0x0000000000400947 */ /* 0x01cff60003800000 */
[----:B------:R-:W-:Y:S01]  /*1600*/  MOV R0, 0x0 ;  /* 0x0000000000007802 */ /* 0x000fe20000000f00 */
[----:B------:R-:W-:Y:S01]  /*1610*/  ULDC.64 UR4, c[0x4][0x68] ;  /* 0x01001a0000047ab9 */ /* 0x000fe20000000a00 */
[----:B------:R-:W-:Y:S01]  /*1620*/  ULDC.64 UR6, c[0x4][0x8] ;  /* 0x0100020000067ab9 */ /* 0x000fe20000000a00 */
[----:B------:R-:W-:Y:S01]  /*1630*/  IMAD.U32 R4, RZ, RZ, UR4 ;  /* 0x00000004ff047e24 */ /* 0x000fe2000f8e00ff */
[----:B------:R0:W1:Y:S01]  /*1640*/  LDC.64 R14, c[0x4][R0] ;  /* 0x01000000000e7b82 */ /* 0x0000620000000a00 */
[----:B------:R-:W-:Y:S01]  /*1650*/  IMAD.U32 R5, RZ, RZ, UR5 ;  /* 0x00000005ff057e24 */ /* 0x000fe2000f8e00ff */
[----:B------:R-:W-:Y:S01]  /*1660*/  ULDC.64 UR4, c[0x4][0x70] ;  /* 0x01001c0000047ab9 */ /* 0x000fe20000000a00 */
[----:B------:R-:W-:Y:S02]  /*1670*/  IMAD.U32 R10, RZ, RZ, UR6 ;  /* 0x00000006ff0a7e24 */ /* 0x000fe4000f8e00ff */
[----:B------:R-:W-:Y:S02]  /*1680*/  IMAD.U32 R6, RZ, RZ, UR4 ;  /* 0x00000004ff067e24 */ /* 0x000fe4000f8e00ff */
[----:B------:R-:W-:-:S02]  /*1690*/  IMAD.U32 R7, RZ, RZ, UR5 ;  /* 0x00000005ff077e24 */ /* 0x000fc4000f8e00ff */
[----:B------:R-:W-:Y:S02]  /*16a0*/  IMAD.U32 R11, RZ, RZ, UR7 ;  /* 0x00000007ff0b7e24 */ /* 0x000fe4000f8e00ff */
[----:B------:R-:W-:Y:S02]  /*16b0*/  IMAD.MOV.U32 R8, RZ, RZ, 0x1e1 ;  /* 0x000001e1ff087424 */ /* 0x000fe400078e00ff */
[----:B------:R-:W-:Y:S02]  /*16c0*/  IMAD.MOV.U32 R12, RZ, RZ, 0x1 ;  /* 0x00000001ff0c7424 */ /* 0x000fe400078e00ff */
[----:B0-----:R-:W-:-:S07]  /*16d0*/  IMAD.MOV.U32 R13, RZ, RZ, RZ ;  /* 0x000000ffff0d7224 */ /* 0x001fce00078e00ff */
[----:B------:R-:W-:-:S07]  /*16e0*/  LEPC R20, `(.L_x_18) ;  /* 0x000000001014794e */ /* 0x000fce0000000000 */
[----:B-1---5:R-:W-:Y:S05]  /*16f0*/  CALL.ABS.NOINC R14 ;  /* 0x000000000e007343 */ /* 0x022fea0003c00000 */
.L_x_18:
[----:B------:R-:W-:-:S13]  /*1700*/  ISETP.NE.AND P0, PT, R56, 0x3, PT ;  /* 0x000000033800780c */ /* 0x000fda0003f05270 */
[----:B------:R-:W-:Y:S05]  /*1710*/  @!P0 BRA `(.L_x_19) ;  /* 0x0000000000048947 */ /* 0x000fea0003800000 */
[----:B------:R-:W-:Y:S01]  /*1720*/  BPT.TRAP 0x1 ;  /* 0x000000040000795c */ /* 0x000fe20000300000 */
.L_x_19:
[----:B------:R-:W0:Y:S01]  /*1730*/  S2UR UR5, SR_CgaCtaId ;  /* 0x00000000000579c3 */ /* 0x000e220000008800 */
[----:B------:R-:W-:Y:S01]  /*1740*/  UMOV UR4, 0x400 ;  /* 0x0000040000047882 */ /* 0x000fe20000000000 */
[----:B------:R-:W-:Y:S02]  /*1750*/  IMAD.U32 R0, RZ, RZ, UR40 ;  /* 0x00000028ff007e24 */ /* 0x000fe4000f8e00ff */
[----:B------:R-:W-:-:S03]  /*1760*/  IMAD.U32 R3, RZ, RZ, UR41 ;  /* 0x00000029ff037e24 */ /* 0x000fc6000f8e00ff */
[----:B------:R-:W-:Y:S01]  /*1770*/  SHF.L.U32 R0, R0, 0x1f, RZ ;  /* 0x0000001f00007819 */ /* 0x000fe200000006ff */
[----:B0-----:R-:W-:-:S06]  /*1780*/  ULEA UR4, UR5, UR4, 0x18 ;  /* 0x0000000405047291 */ /* 0x001fcc000f8ec03f */
[----:B------:R-:W-:-:S04]  /*1790*/  IMAD.U32 R6, RZ, RZ, UR4 ;  /* 0x00000004ff067e24 */ /* 0x000fc8000f8e00ff */
[----:B------:R-:W-:-:S04]  /*17a0*/  IMAD R3, R3, 0x8, R6 ;  /* 0x0000000803037824 */ /* 0x000fc800078e0206 */
[----:B------:R0:W1:Y:S01]  /*17b0*/  SYNCS.PHASECHK.TRANS64.TRYWAIT P1, [R3+URZ], R0 ;  /* 0x00000000030075a7 */ /* 0x000062000802017f */
[----:B------:R-:W-:Y:S05]  /*17c0*/  @!P0 BRA `(.L_x_20) ;  /* 0x0000000000048947 */ /* 0x000fea0003800000 */
[----:B------:R-:W-:Y:S01]  /*17d0*/  BPT.TRAP 0x1 ;  /* 0x000000040000795c */ /* 0x000fe20000300000 */
.L_x_20:
[----:B------:R-:W-:-:S05]  /*17e0*/  IMAD.U32 R4, RZ, RZ, UR44 ;  /* 0x0000002cff047e24 */ /* 0x000fca000f8e00ff */
[----:B------:R-:W-:Y:S01]  /*17f0*/  ISETP.GE.AND P2, PT, R4, 0x1, PT ;  /* 0x000000010400780c */ /* 0x000fe20003f46270 */
[----:B-1----:R-:W-:-:S12]  /*1800*/  @P1 BRA `(.L_x_21) ;  /* 0x0000000000081947 */ /* 0x002fd80003800000 */
[----:B------:R-:W1:Y:S02]  /*1810*/  SYNCS.PHASECHK.TRANS64.TRYWAIT P1, [R3+URZ], R0 ;  /* 0x00000000030075a7 */ /* 0x000e64000802017f */
[----:B-1----:R-:W-:Y:S05]  /*1820*/  @!P1 BRA `(.L_x_22) ;  /* 0x0000003800189947 */ /* 0x002fea0003800000 */
.L_x_21:
[----:B------:R-:W-:Y:S05]  /*1830*/  WARPSYNC.ALL ;  /* 0x0000000000007948 */ /* 0x000fea0003800000 */
[----:B------:R-:W-:Y:S01]  /*1840*/  R2UR UR4, R6 ;  /* 0x00000000060472ca */ /* 0x000fe200000e0000 */
[----:B------:R-:W-:Y:S01]  /*1850*/  ULEA UR5, UR41, UR45, 0xa ;  /* 0x0000002d29057291 */ /* 0x000fe2000f8e503f */
[----:B------:R-:W-:Y:S01]  /*1860*/  WARPGROUP.ARRIVE ;  /* 0x00000000000079c5 */ /* 0x000fe20000000000 */
[----:B------:R-:W-:Y:S01]  /*1870*/  UMOV UR9, 0x40000040 ;  /* 0x4000004000097882 */ /* 0x000fe20000000000 */
[----:B------:R-:W-:-:S04]  /*1880*/  UMOV UR11, 0x40000040 ;  /* 0x40000040000b7882 */ /* 0x000fc80000000000 */
[----:B------:R-:W-:-:S05]  /*1890*/  UMOV UR8, UR5 ;  /* 0x0000000500087c82 */ /* 0x000fca0008000000 */
[----:B------:R-:W-:-:S04]  /*18a0*/  UIADD3 UR4, UR4, 0x2c180, URZ ;  /* 0x0002c18004047890 */ /* 0x000fc8000fffe03f */
[----:B------:R-:W-:-:S04]  /*18b0*/  USHF.R.U32.HI UR4, URZ, 0x4, UR4 ;  /* 0x000000043f047899 */ /* 0x000fc80008011604 */
[----:B------:R-:W-:-:S04]  /*18c0*/  ULOP3.LUT UR4, UR4, 0x3fff, URZ, 0xc0, !UPT ;  /* 0x00003fff04047892 */ /* 0x000fc8000f8ec03f */
[----:B------:R-:W-:-:S04]  /*18d0*/  ULOP3.LUT UR4, UR4, 0x10000, URZ, 0xfc, !UPT ;  /* 0x0001000004047892 */ /* 0x000fc8000f8efc3f */
[----:B------:R-:W-:-:S07]  /*18e0*/  ULEA UR6, UR41, UR4, 0x8 ;  /* 0x0000000429067291 */ /* 0x000fce000f8e403f */
[----:B------:R-:W-:Y:S02]  /*18f0*/  UMOV UR10, UR6 ;  /* 0x00000006000a7c82 */ /* 0x000fe40008000000 */
[----:B------:R-:W-:Y:S01]  /*1900*/  IGMMA.64x32x32.S8.S8 R24, gdesc[UR8], RZ, !UPT, gsb0 ;  /* 0x01200000081879f1 */ /* 0x000fe2000c0410ff */
[----:B------:R-:W-:Y:S02]  /*1910*/  UIADD3 UR8, UR5, 0x2, URZ ;  /* 0x0000000205087890 */ /* 0x000fe4000fffe03f */
[----:B------:R-:W-:Y:S01]  /*1920*/  UIADD3 UR10, UR6, 0x2, URZ ;  /* 0x00000002060a7890 */ /* 0x000fe2000fffe03f */
[----:B------:R-:W-:Y:S01]  /*1930*/  UMOV UR9, 0x40000040 ;  /* 0x4000004000097882 */ /* 0x000fe20000000000 */
[----:B------:R-:W-:Y:S01]  /*1940*/  UMOV UR11, 0x40000040 ;  /* 0x40000040000b7882 */ /* 0x000fe20000000000 */
[----:B------:R-:W-:Y:S02]  /*1950*/  WARPGROUP.DEPBAR.LE gsb0, 0x0 ;  /* 0x00008000000079c5 */ /* 0x000fe40000010000 */
[----:B------:R-:W-:-:S06]  /*1960*/  WARPGROUP.ARRIVE ;  /* 0x00000000000079c5 */ /* 0x000fcc0000000000 */
[----:B------:R-:W-:Y:S01]  /*1970*/  IGMMA.64x32x32.S8.S8 R24, gdesc[UR8], R24, gsb0 ;  /* 0x01200000081879f1 */ /* 0x000fe20008041018 */
        /* <DEDUP_REMOVED lines=13> */
[----:B------:R-:W-:Y:S03]  /*1a50*/  IGMMA.64x32x32.S8.S8 R24, gdesc[UR8], R24, gsb0 ;  /* 0x01200000081879f1 */ /* 0x000fe60008041018 */
[----:B------:R-:W-:Y:S02]  /*1a60*/  WARPGROUP.DEPBAR.LE gsb0, 0x0 ;  /* 0x00008000000079c5 */ /* 0x000fe40000010000 */
[----:B------:R-:W-:Y:S05]  /*1a70*/  @!P2 BRA `(.L_x_23) ;  /* 0x000000040028a947 */ /* 0x000fea0003800000 */
[----:B------:R-:W-:Y:S01]  /*1a80*/  UIADD3 UR5, UR41, 0x1, URZ ;  /* 0x0000000129057890 */ /* 0x000fe2000fffe03f */
[----:B01----:R-:W-:Y:S02]  /*1a90*/  IMAD.U32 R0, RZ, RZ, UR44 ;  /* 0x0000002cff007e24 */ /* 0x003fe4000f8e00ff */
[----:B------:R-:W-:Y:S01]  /*1aa0*/  IMAD.U32 R3, RZ, RZ, UR41 ;  /* 0x00000029ff037e24 */ /* 0x000fe2000f8e00ff */
[----:B------:R-:W-:-:S04]  /*1ab0*/  UISETP.NE.AND UP0, UPT, UR5, 0xb, UPT ;  /* 0x0000000b0500788c */ /* 0x000fc8000bf05270 */
[----:B------:R-:W-:Y:S02]  /*1ac0*/  USEL UR6, URZ, 0x1, UP0 ;  /* 0x000000013f067887 */ /* 0x000fe40008000000 */
[----:B------:R-:W-:Y:S02]  /*1ad0*/  USEL UR5, UR5, URZ, UP0 ;  /* 0x0000003f05057287 */ /* 0x000fe40008000000 */
[----:B------:R-:W-:-:S06]  /*1ae0*/  ULOP3.LUT UR6, UR40, UR6, URZ, 0x3c, !UPT ;  /* 0x0000000628067292 */ /* 0x000fcc000f8e3c3f */
[----:B------:R-:W-:-:S07]  /*1af0*/  IMAD.U32 R7, RZ, RZ, UR6 ;  /* 0x00000006ff077e24 */ /* 0x000fce000f8e00ff */
.L_x_30:
[----:B------:R-:W-:Y:S05]  /*1b00*/  @!P0 BRA `(.L_x_24) ;  /* 0x0000000000048947 */ /* 0x000fea0003800000 */
[----:B------:R-:W-:Y:S01]  /*1b10*/  BPT.TRAP 0x1 ;  /* 0x000000040000795c */ /* 0x000fe20000300000 */
.L_x_24:
[----:B------:R-:W0:Y:S01]  /*1b20*/  S2UR UR7, SR_CgaCtaId ;  /* 0x00000000000779c3 */ /* 0x000e220000008800 */
[----:B------:R-:W-:Y:S01]  /*1b30*/  UMOV UR6, 0x400 ;  /* 0x0000040000067882 */ /* 0x000fe20000000000 */
[----:B------:R-:W-:Y:S01]  /*1b40*/  IMAD.U32 R5, RZ, RZ, UR5 ;  /* 0x00000005ff057e24 */ /* 0x000fe2000f8e00ff */
[----:B------:R-:W-:Y:S01]  /*1b50*/  SHF.L.U32 R4, R7, 0x1f, RZ ;  /* 0x0000001f07047819 */ /* 0x000fe200000006ff */
[----:B0-----:R-:W-:-:S06]  /*1b60*/  ULEA UR6, UR7, UR6, 0x18 ;  /* 0x0000000607067291 */ /* 0x001fcc000f8ec03f */
[----:B------:R-:W-:-:S04]  /*1b70*/  IMAD.U32 R6, RZ, RZ, UR6 ;  /* 0x00000006ff067e24 */ /* 0x000fc8000f8e00ff */
[----:B------:R-:W-:-:S04]  /*1b80*/  IMAD R5, R5, 0x8, R6 ;  /* 0x0000000805057824 */ /* 0x000fc800078e0206 */
[----:B------:R0:W1:Y:S01]  /*1b90*/  SYNCS.PHASECHK.TRANS64.TRYWAIT P1, [R5+URZ], R4 ;  /* 0x00000004050075a7 */ /* 0x000062000802017f */
[----:B------:R-:W-:Y:S05]  /*1ba0*/  @!P0 BRA `(.L_x_25) ;  /* 0x0000000000048947 */ /* 0x000fea0003800000 */
[----:B------:R-:W-:Y:S01]  /*1bb0*/  BPT.TRAP 0x1 ;  /* 0x000000040000795c */ /* 0x000fe20000300000 */
.L_x_25:
[----:B-1----:R-:W-:Y:S05]  /*1bc0*/  @P1 BRA `(.L_x_26) ;  /* 0x0000000000081947 */ /* 0x002fea0003800000 */
[----:B------:R-:W1:Y:S02]  /*1bd0*/  SYNCS.PHASECHK.TRANS64.TRYWAIT P1, [R5+URZ], R4 ;  /* 0x00000004050075a7 */ /* 0x000e64000802017f */
[----:B-1----:R-:W-:Y:S05]  /*1be0*/  @!P1 BRA `(.L_x_27) ;  /* 0x00000034003c9947 */ /* 0x002fea0003800000 */
.L_x_26:
[----:B------:R-:W-:Y:S01]  /*1bf0*/  ULEA UR6, UR5, UR45, 0xa ;  /* 0x0000002d05067291 */ /* 0x000fe2000f8e503f */
[----:B------:R-:W-:Y:S01]  /*1c00*/  WARPGROUP.ARRIVE ;  /* 0x00000000000079c5 */ /* 0x000fe20000000000 */
[----:B------:R-:W-:Y:S01]  /*1c10*/  ULEA UR7, UR5, UR4, 0x8 ;  /* 0x0000000405077291 */ /* 0x000fe2000f8e403f */
[----:B------:R-:W-:Y:S01]  /*1c20*/  UMOV UR9, 0x40000040 ;  /* 0x4000004000097882 */ /* 0x000fe20000000000 */
[----:B------:R-:W-:-:S03]  /*1c30*/  UMOV UR11, 0x40000040 ;  /* 0x40000040000b7882 */ /* 0x000fc60000000000 */
[----:B------:R-:W-:Y:S02]  /*1c40*/  UMOV UR8, UR6 ;  /* 0x0000000600087c82 */ /* 0x000fe40008000000 */
[----:B------:R-:W-:Y:S02]  /*1c50*/  UMOV UR10, UR7 ;  /* 0x00000007000a7c82 */ /* 0x000fe40008000000 */
[----:B------:R-:W-:Y:S01]  /*1c60*/  IGMMA.64x32x32.S8.S8 R24, gdesc[UR8], R24, gsb0 ;  /* 0x01200000081879f1 */ /* 0x000fe20008041018 */
[----:B------:R-:W-:Y:S02]  /*1c70*/  UIADD3 UR8, UR6, 0x2, URZ ;  /* 0x0000000206087890 */ /* 0x000fe4000fffe03f */
[----:B------:R-:W-:Y:S01]  /*1c80*/  UIADD3 UR10, UR7, 0x2, URZ ;  /* 0x00000002070a7890 */ /* 0x000fe2000fffe03f */
[----:B------:R-:W-:Y:S01]  /*1c90*/  UMOV UR9, 0x40000040 ;  /* 0x4000004000097882 */ /* 0x000fe20000000000 */
[----:B------:R-:W-:Y:S01]  /*1ca0*/  UMOV UR11, 0x40000040 ;  /* 0x40000040000b7882 */ /* 0x000fe20000000000 */
[----:B------:R-:W-:-:S02]  /*1cb0*/  WARPGROUP.DEPBAR.LE gsb0, 0x0 ;  /* 0x00008000000079c5 */ /* 0x000fc40000010000 */
        /* <DEDUP_REMOVED lines=18> */
[----:B------:R-:W-:Y:S01]  /*1de0*/  BPT.TRAP 0x1 ;  /* 0x000000040000795c */ /* 0x000fe20000300000 */
.L_x_28:
[----:B------:R-:W-:-:S13]  /*1df0*/  ISETP.NE.AND P1, PT, R22, RZ, PT ;  /* 0x000000ff1600720c */ /* 0x000fda0003f25270 */
[----:B01----:R-:W-:-:S04]  /*1e00*/  @P1 IMAD R4, R3, 0x8, R6 ;  /* 0x0000000803041824 */ /* 0x003fc800078e0206 */
[----:B------:R-:W-:-:S05]  /*1e10*/  @P1 VIADD R4, R4, 0x58 ;  /* 0x0000005804041836 */ /* 0x000fca0000000000 */
[----:B------:R-:W-:-:S04]  /*1e20*/  @P1 PRMT R4, R19, 0x654, R4 ;  /* 0x0000065413041816 */ /* 0x000fc80000000004 */
[----:B------:R0:W-:Y:S01]  /*1e30*/  @P1 SYNCS.ARRIVE.TRANS64.RED.A1T0 RZ, [R4+URZ], RZ ;  /* 0x000000ff04ff19a7 */ /* 0x0001e2000810043f */
[----:B------:R-:W-:-:S13]  /*1e40*/  ISETP.GT.U32.AND P1, PT, R18, 0x1, PT ;  /* 0x000000011200780c */ /* 0x000fda0003f24070 */
[----:B0-----:R-:W-:Y:S05]  /*1e50*/  @P1 BRA `(.L_x_29) ;  /* 0x0000000000041947 */ /* 0x001fea0003800000 */
[----:B------:R-:W-:Y:S01]  /*1e60*/  BPT.TRAP 0x1 ;  /* 0x000000040000795c */ /* 0x000fe20000300000 */
.L_x_29:
[----:B------:R-:W-:Y:S01]  /*1e70*/  UIADD3 UR5, UR5, 0x1, URZ ;  /* 0x0000000105057890 */ /* 0x000fe2000fffe03f */
[C---:B------:R-:W-:Y:S01]  /*1e80*/  ISETP.GT.AND P2, PT, R0.reuse, 0x1, PT ;  /* 0x000000010000780c */ /* 0x040fe20003f44270 */
[----:B------:R-:W-:Y:S02]  /*1e90*/  VIADD R3, R3, 0x1 ;  /* 0x0000000103037836 */ /* 0x000fe40000000000 */
[----:B------:R-:W-:Y:S01]  /*1ea0*/  UISETP.NE.AND UP0, UPT, UR5, 0xb, UPT ;  /* 0x0000000b0500788c */ /* 0x000fe2000bf05270 */
[----:B------:R-:W-:Y:S02]  /*1eb0*/  VIADD R0, R0, 0xffffffff ;  /* 0xffffffff00007836 */ /* 0x000fe40000000000 */
[C---:B------:R-:W-:Y:S01]  /*1ec0*/  ISETP.NE.AND P1, PT, R3.reuse, 0xb, PT ;  /* 0x0000000b0300780c */ /* 0x040fe20003f25270 */
[----:B------:R-:W-:Y:S02]  /*1ed0*/  USEL UR6, URZ, 0x1, UP0 ;  /* 0x000000013f067887 */ /* 0x000fe40008000000 */
[----:B------:R-:W-:Y:S01]  /*1ee0*/  USEL UR5, UR5, URZ, UP0 ;  /* 0x0000003f05057287 */ /* 0x000fe20008000000 */
[----:B------:R-:W-:-:S03]  /*1ef0*/  SEL R3, R3, RZ, P1 ;  /* 0x000000ff03037207 */ /* 0x000fc60000800000 */
[----:B------:R-:W-:Y:S01]  /*1f00*/  LOP3.LUT R7, R7, UR6, RZ, 0x3c, !PT ;  /* 0x0000000607077c12 */ /* 0x000fe2000f8e3cff */
[----:B------:R-:W-:Y:S07]  /*1f10*/  @P2 BRA `(.L_x_30) ;  /* 0xfffffff800f82947 */ /* 0x000fee000383ffff */
.L_x_23:
[----:B01----:R-:W0:Y:S02]  /*1f20*/  LDC R0, c[0x0][0x28c] ;  /* 0x0000a300ff007b82 */ /* 0x003e240000000800 */
[----:B0-----:R-:W-:-:S13]  /*1f30*/  ISETP.GE.AND P1, PT, R0, 0x1, PT ;  /* 0x000000010000780c */ /* 0x001fda0003f26270 */
[----:B------:R-:W-:Y:S05]  /*1f40*/  @!P1 BRA `(.L_x_31) ;  /* 0x0000000000449947 */ /* 0x000fea0003800000 */
[----:B------:R-:W-:Y:S05]  /*1f50*/  @!P0 BRA `(.L_x_32) ;  /* 0x0000000000048947 */ /* 0x000fea0003800000 */
[----:B------:R-:W-:Y:S01]  /*1f60*/  BPT.TRAP 0x1 ;  /* 0x000000040000795c */ /* 0x000fe20000300000 */
.L_x_32:
[----:B------:R-:W-:-:S13]  /*1f70*/  ISETP.NE.AND P0, PT, R22, RZ, PT ;  /* 0x000000ff1600720c */ /* 0x000fda0003f05270 */
[----:B------:R-:W-:-:S05]  /*1f80*/  VOTEU.ANY UP0, P0 ;  /* 0x00000000003f7886 */ /* 0x000fca0000000100 */
[----:B------:R-:W-:-:S06]  /*1f90*/  @UP0 UIADD3 UR4, UR44, UR41, URZ ;  /* 0x000000292c040290 */ /* 0x000fcc000fffe03f */
[----:B------:R-:W-:Y:S02]  /*1fa0*/  IMAD.U32 R4, RZ, RZ, UR4 ;  /* 0x00000004ff047e24 */ /* 0x000fe4000f8e00ff */
[----:B------:R-:W-:Y:S02]  /*1fb0*/  IMAD.U32 R3, RZ, RZ, UR4 ;  /* 0x00000004ff037e24 */ /* 0x000fe4000f8e00ff */
[----:B------:R-:W-:-:S05]  /*1fc0*/  @P0 IMAD.WIDE.U32 R4, R4, -0x45d1745d, RZ ;  /* 0xba2e8ba304040825 */ /* 0x000fca00078e00ff */
[----:B------:R-:W-:-:S05]  /*1fd0*/  @P0 SHF.R.U32.HI R0, RZ, 0x3, R5 ;  /* 0x00000003ff000819 */ /* 0x000fca0000011605 */
[----:B------:R-:W-:-:S04]  /*1fe0*/  @P0 IMAD R0, R0, -0xb, R3 ;  /* 0xfffffff500000824 */ /* 0x000fc800078e0203 */
[----:B------:R-:W-:-:S04]  /*1ff0*/  @P0 IMAD R0, R0, 0x8, R6 ;  /* 0x0000000800000824 */ /* 0x000fc800078e0206 */
[----:B------:R-:W-:-:S05]  /*2000*/  @P0 VIADD R0, R0, 0x58 ;  /* 0x0000005800000836 */ /* 0x000fca0000000000 */
[----:B------:R-:W-:-:S04]  /*2010*/  @P0 PRMT R0, R19, 0x654, R0 ;  /* 0x0000065413000816 */ /* 0x000fc80000000000 */
[----:B------:R0:W-:Y:S01]  /*2020*/  @P0 SYNCS.ARRIVE.TRANS64.RED.A1T0 RZ, [R0+URZ], RZ ;  /* 0x000000ff00ff09a7 */ /* 0x0001e2000810043f */
[----:B------:R-:W-:-:S13]  /*2030*/  ISETP.GT.U32.AND P0, PT, R18, 0x1, PT ;  /* 0x000000011200780c */ /* 0x000fda0003f04070 */
[----:B0-----:R-:W-:Y:S05]  /*2040*/  @P0 BRA `(.L_x_31) ;  /* 0x0000000000040947 */ /* 0x001fea0003800000 */
[----:B------:R-:W-:Y:S01]  /*2050*/  BPT.TRAP 0x1 ;  /* 0x000000040000795c */ /* 0x000fe20000300000 */
.L_x_31:
[----:B------:R-:W-:Y:S01]  /*2060*/  IMAD.SHL.U32 R48, R48, 0x20, RZ ;  /* 0x0000002030307824 */ /* 0x000fe200078e00ff */
[----:B------:R-:W-:Y:S01]  /*2070*/  UIADD3 UR41, UR43, UR41, URZ ;  /* 0x000000292b297290 */ /* 0x000fe2000fffe03f */
[----:B------:R-:W-:Y:S01]  /*2080*/  IMAD.SHL.U32 R3, R49, 0x80, RZ ;  /* 0x0000008031037824 */ /* 0x000fe200078e00ff */
[----:B------:R-:W-:Y:S01]  /*2090*/  ULDC UR7, c[0x0][0x288] ;  /* 0x0000a20000077ab9 */ /* 0x000fe20000000800 */
[----:B------:R-:W-:Y:S01]  /*20a0*/  ULDC UR10, c[0x0][0x284] ;  /* 0x0000a100000a7ab9 */ /* 0x000fe20000000800 */
[----:B------:R-:W-:Y:S01]  /*20b0*/  UISETP.GT.U32.AND UP0, UPT, UR41, 0xa, UPT ;  /* 0x0000000a2900788c */ /* 0x000fe2000bf04070 */
[C---:B------:R-:W-:Y:S01]  /*20c0*/  ISETP.GE.AND P0, PT, R48.reuse, UR7, PT ;  /* 0x0000000730007c0c */ /* 0x040fe2000bf06270 */
[----:B------:R-:W-:Y:S01]  /*20d0*/  UISETP.GE.U32.AND UP1, UPT, UR43, 0xb, UPT ;  /* 0x0000000b2b00788c */ /* 0x000fe2000bf26070 */
[----:B------:R-:W-:Y:S01]  /*20e0*/  SHF.R.S32.HI R20, RZ, 0x1f, R51 ;  /* 0x0000001fff147819 */ /* 0x000fe20000011433 */
[----:B------:R-:W-:Y:S01]  /*20f0*/  UISETP.LT.U32.AND UP0, UPT, UR43, 0xb, UP0 ;  /* 0x0000000b2b00788c */ /* 0x000fe20008701070 */
[----:B------:R-:W-:Y:S01]  /*2100*/  ISETP.GE.OR P0, PT, R3, UR10, P0 ;  /* 0x0000000a03007c0c */ /* 0x000fe20008706670 */
[----:B------:R-:W-:Y:S01]  /*2110*/  UIMAD.WIDE.U32 UR4, UR41, -0x45d1745d, URZ ;  /* 0xba2e8ba3290478a5 */ /* 0x000fe2000f8e003f */
[----:B------:R-:W-:Y:S01]  /*2120*/  LOP3.LUT R6, R48, 0x6, R44, 0xf8, !PT ;  /* 0x0000000630067812 */ /* 0x000fe200078ef82c */
[----:B------:R-:W-:Y:S01]  /*2130*/  USEL UR6, URZ, 0x1, !UP0 ;  /* 0x000000013f067887 */ /* 0x000fe2000c000000 */
[----:B------:R-:W-:-:S02]  /*2140*/  ULDC.64 UR8, c[0x0][0x5d0] ;  /* 0x0001740000087ab9 */ /* 0x000fc40000000a00 */
[----:B------:R-:W-:Y:S01]  /*2150*/  SHF.R.S32.HI R7, RZ, 0x1f, R6 ;  /* 0x0000001fff077819 */ /* 0x000fe20000011406 */
[----:B------:R-:W-:Y:S01]  /*2160*/  IMAD R0, R20, UR8, RZ ;  /* 0x0000000814007c24 */ /* 0x000fe2000f8e02ff */
[----:B------:R-:W-:Y:S02]  /*2170*/  USHF.R.U32.HI UR4, URZ, 0x3, UR5 ;  /* 0x000000033f047899 */ /* 0x000fe40008011605 */
[----:B------:R-:W-:Y:S01]  /*2180*/  ULOP3.LUT UR40, UR40, UR6, URZ, 0x3c, !UPT ;  /* 0x0000000628287292 */ /* 0x000fe2000f8e3c3f */
[C---:B------:R-:W-:Y:S01]  /*2190*/  IMAD R9, R51.reuse, UR9, R0 ;  /* 0x0000000933097c24 */ /* 0x040fe2000f8e0200 */
[----:B------:R-:W-:Y:S01]  /*21a0*/  UIMAD UR41, UR4, -0xb, UR41 ;  /* 0xfffffff5042978a4 */ /* 0x000fe2000f8e0229 */
[----:B------:R-:W-:Y:S01]  /*21b0*/  IMAD.WIDE.U32 R4, R51, UR8, R6 ;  /* 0x0000000833047c25 */ /* 0x000fe2000f8e0006 */
[----:B------:R-:W-:-:S03]  /*21c0*/  @UP1 ULOP3.LUT UR40, UR40, 0x1, UR4, 0x78, !UPT ;  /* 0x0000000128281892 */ /* 0x000fc6000f8e7804 */
[----:B------:R-:W-:Y:S02]  /*21d0*/  IMAD.IADD R5, R5, 0x1, R9 ;  /* 0x0000000105057824 */ /* 0x000fe400078e0209 */
[----:B------:R-:W-:Y:S01]  /*21e0*/  IMAD.MOV.U32 R0, RZ, RZ, -0x1 ;  /* 0xffffffffff007424 */ /* 0x000fe200078e00ff */
[----:B------:R-:W-:Y:S06]  /*21f0*/  @P0 BRA `(.L_x_33) ;  /* 0x0000000c00ac0947 */ /* 0x000fec0003800000 */
[----:B------:R-:W0:Y:S01]  /*2200*/  LDC.64 R14, c[0x0][0x5c8] ;  /* 0x00017200ff0e7b82 */ /* 0x000e220000000a00 */
[----:B------:R-:W-:Y:S01]  /*2210*/  IMAD.WIDE R10, R49, 0x80, R40 ;  /* 0x00000080310a7825 */ /* 0x000fe200078e0228 */
[----:B------:R-:W-:Y:S01]  /*2220*/  ULDC.64 UR4, c[0x0][0x5c0] ;  /* 0x0001700000047ab9 */ /* 0x000fe20000000a00 */
[----:B------:R-:W-:Y:S02]  /*2230*/  BSSY B0, `(.L_x_33) ;  /* 0x00000e7000007945 */ /* 0x000fe40003800000 */
[----:B------:R-:W-:Y:S02]  /*2240*/  IMAD.IADD R50, R46, 0x1, -R3 ;  /* 0x000000012e327824 */ /* 0x000fe400078e0a03 */
[----:B------:R-:W-:Y:S02]  /*2250*/  IMAD.IADD R48, R43, 0x1, -R48 ;  /* 0x000000012b307824 */ /* 0x000fe400078e0a30 */
[-C--:B0-----:R-:W-:Y:S02]  /*2260*/  IMAD R8, R11, R14.reuse, RZ ;  /* 0x0000000e0b087224 */ /* 0x081fe400078e02ff */
[----:B------:R-:W-:-:S04]  /*2270*/  IMAD.WIDE.U32 R4, R10, R14, R4 ;  /* 0x0000000e0a047225 */ /* 0x000fc800078e0004 */
[----:B------:R-:W-:Y:S01]  /*2280*/  IMAD R9, R10, R15, R8 ;  /* 0x0000000f0a097224 */ /* 0x000fe200078e0208 */
[----:B------:R-:W-:-:S03]  /*2290*/  IADD3 R12, P0, R4, UR4, RZ ;  /* 0x00000004040c7c10 */ /* 0x000fc6000ff1e0ff */
[----:B------:R-:W-:Y:S01]  /*22a0*/  IMAD.IADD R9, R5, 0x1, R9 ;  /* 0x0000000105097824 */ /* 0x000fe200078e0209 */
[----:B------:R-:W-:-:S04]  /*22b0*/  LEA R4, P1, R14, R12, 0x3 ;  /* 0x0000000c0e047211 */ /* 0x000fc800078218ff */
[----:B------:R-:W-:Y:S02]  /*22c0*/  IADD3.X R13, R9, UR5, RZ, P0, !PT ;  /* 0x00000005090d7c10 */ /* 0x000fe400087fe4ff */
[----:B-----5:R-:W-:Y:S02]  /*22d0*/  ISETP.NE.AND P0, PT, R42, RZ, PT ;  /* 0x000000ff2a00720c */ /* 0x020fe40003f05270 */
[----:B------:R-:W-:-:S11]  /*22e0*/  LEA.HI.X R5, R14, R13, R15, 0x3, P1 ;  /* 0x0000000d0e057211 */ /* 0x000fd600008f1c0f */
[----:B------:R-:W-:Y:S05]  /*22f0*/  @!P0 BRA `(.L_x_34) ;  /* 0x0000000800a08947 */ /* 0x000fea0003800000 */
[----:B------:R-:W0:Y:S01]  /*2300*/  LDC.64 R52, c[0x0][0x5b0] ;  /* 0x00016c00ff347b82 */ /* 0x000e220000000a00 */
[----:B------:R-:W-:Y:S01]  /*2310*/  ULDC.64 UR4, c[0x0][0x5b8] ;  /* 0x00016e0000047ab9 */ /* 0x000fe20000000a00 */
[----:B------:R-:W-:Y:S01]  /*2320*/  ISETP.GE.AND P1, PT, R50, 0x1, PT ;  /* 0x000000013200780c */ /* 0x000fe20003f26270 */
[----:B------:R-:W-:Y:S01]  /*2330*/  IMAD R8, R20, UR4, RZ ;  /* 0x0000000414087c24 */ /* 0x000fe2000f8e02ff */
[----:B------:R-:W-:Y:S01]  /*2340*/  BSSY B1, `(.L_x_35) ;  /* 0x000000e000017945 */ /* 0x000fe20003800000 */
[C---:B------:R-:W-:Y:S01]  /*2350*/  IMAD.WIDE.U32 R14, R51.reuse, UR4, R6 ;  /* 0x00000004330e7c25 */ /* 0x040fe2000f8e0006 */
[----:B------:R-:W-:Y:S02]  /*2360*/  ISETP.LT.OR P5, PT, R48, 0x1, !P1 ;  /* 0x000000013000780c */ /* 0x000fe40004fa1670 */
[----:B------:R-:W1:Y:S01]  /*2370*/  LDC.64 R54, c[0x0][0x5a8] ;  /* 0x00016a00ff367b82 */ /* 0x000e620000000a00 */
[----:B------:R-:W-:Y:S02]  /*2380*/  IMAD R9, R51, UR5, R8 ;  /* 0x0000000533097c24 */ /* 0x000fe4000f8e0208 */
[----:B------:R-:W-:-:S02]  /*2390*/  IMAD.MOV.U32 R8, RZ, RZ, R14 ;  /* 0x000000ffff087224 */ /* 0x000fc400078e000e */
[----:B------:R-:W-:Y:S02]  /*23a0*/  IMAD.IADD R9, R15, 0x1, R9 ;  /* 0x000000010f097824 */ /* 0x000fe400078e0209 */
[-C--:B0-----:R-:W-:Y:S02]  /*23b0*/  IMAD R3, R11, R52.reuse, RZ ;  /* 0x000000340b037224 */ /* 0x081fe400078e02ff */
[----:B------:R-:W-:-:S04]  /*23c0*/  IMAD.WIDE.U32 R6, R10, R52, R8 ;  /* 0x000000340a067225 */ /* 0x000fc800078e0008 */
[----:B------:R-:W-:Y:S01]  /*23d0*/  IMAD R49, R10, R53, R3 ;  /* 0x000000350a317224 */ /* 0x000fe200078e0203 */
[----:B-1----:R-:W-:-:S04]  /*23e0*/  IADD3 R20, P0, R6, R54, RZ ;  /* 0x0000003606147210 */ /* 0x002fc80007f1e0ff */
[----:B------:R-:W-:Y:S01]  /*23f0*/  IADD3.X R21, R55, R7, R49, P0, !PT ;  /* 0x0000000737157210 */ /* 0x000fe200007fe431 */
[----:B------:R-:W-:Y:S08]  /*2400*/  @P5 BRA `(.L_x_36) ;  /* 0x0000000000045947 */ /* 0x000ff00003800000 */
[----:B------:R0:W5:Y:S02]  /*2410*/  LDG.E.U8 R47, desc[UR38][R20.64] ;  /* 0x00000026142f7981 */ /* 0x000164000c1e1100 */
.L_x_36:
[----:B------:R-:W-:Y:S05]  /*2420*/  BSYNC B1 ;  /* 0x0000000000017941 */ /* 0x000fea0003800000 */
.L_x_35:
[----:B-----5:R-:W-:Y:S01]  /*2430*/  LOP3.LUT R3, R47, 0xffff, RZ, 0xc0, !PT ;  /* 0x0000ffff2f037812 */ /* 0x020fe200078ec0ff */
[C---:B------:R-:W-:Y:S01]  /*2440*/  IMAD.SHL.U32 R6, R52.reuse, 0x8, RZ ;  /* 0x0000000834067824 */ /* 0x040fe200078e00ff */
[----:B------:R-:W-:Y:S01]  /*2450*/  SHF.L.U64.HI R7, R52, 0x3, R53 ;  /* 0x0000000334077819 */ /* 0x000fe20000010235 */
[----:B------:R-:W-:Y:S01]  /*2460*/  BSSY B1, `(.L_x_37) ;  /* 0x000000e000017945 */ /* 0x000fe20003800000 */
[----:B------:R-:W-:Y:S02]  /*2470*/  PRMT R3, R3, 0x8880, RZ ;  /* 0x0000888003037816 */ /* 0x000fe400000000ff */
[----:B------:R-:W-:Y:S01]  /*2480*/  ISETP.LT.OR P2, PT, R48, 0x2, !P1 ;  /* 0x000000023000780c */ /* 0x000fe20004f41670 */
[----:B------:R-:W-:Y:S01]  /*2490*/  IMAD.WIDE.U32 R6, R10, R52, R6 ;  /* 0x000000340a067225 */ /* 0x000fe200078e0006 */
[----:B------:R-:W-:-:S03]  /*24a0*/  ISETP.GE.AND P0, PT, R50, 0x9, PT ;  /* 0x000000093200780c */ /* 0x000fc60003f06270 */
[----:B------:R-:W-:Y:S01]  /*24b0*/  IMAD R10, R3, R42, RZ ;  /* 0x0000002a030a7224 */ /* 0x000fe200078e02ff */
[----:B------:R-:W-:Y:S01]  /*24c0*/  IADD3 R14, P3, P4, R14, R54, R6 ;  /* 0x000000360e0e7210 */ /* 0x000fe20007c7e006 */
[----:B------:R-:W-:Y:S02]  /*24d0*/  IMAD.IADD R6, R49, 0x1, R7 ;  /* 0x0000000131067824 */ /* 0x000fe400078e0207 */
[----:B------:R-:W-:-:S05]  /*24e0*/  @!P5 IMAD R3, R24, R23, R10 ;  /* 0x000000171803d224 */ /* 0x000fca00078e020a */
[----:B------:R1:W-:Y:S01]  /*24f0*/  @!P5 STG.E.U8 desc[UR38][R12.64], R3 ;  /* 0x000000030c00d986 */ /* 0x0003e2000c101126 */
[----:B------:R-:W-:Y:S05]  /*2500*/  @P2 BRA `(.L_x_38) ;  /* 0x00000000000c2947 */ /* 0x000fea0003800000 */
[----:B------:R-:W1:Y:S02]  /*2510*/  LDG.E.U8 R47, desc[UR38][R20.64+0x1] ;  /* 0x00000126142f7981 */ /* 0x000e64000c1e1100 */
[----:B-1----:R-:W-:-:S05]  /*2520*/  PRMT R3, R47, 0x8880, RZ ;  /* 0x000088802f037816 */ /* 0x002fca00000000ff */
[----:B------:R-:W-:-:S07]  /*2530*/  IMAD R10, R3, R42, RZ ;  /* 0x0000002a030a7224 */ /* 0x000fce00078e02ff */
.L_x_38:
[----:B------:R-:W-:Y:S05]  /*2540*/  BSYNC B1 ;  /* 0x0000000000017941 */ /* 0x000fea0003800000 */
.L_x_37:
[C---:B------:R-:W-:Y:S01]  /*2550*/  ISETP.LT.OR P5, PT, R48.reuse, 0x1, !P0 ;  /* 0x000000013000780c */ /* 0x040fe200047a1670 */
[----:B------:R-:W-:Y:S01]  /*2560*/  @!P2 IMAD R25, R25, R23, R10 ;  /* 0x000000171919a224 */ /* 0x000fe200078e020a */
[----:B------:R-:W-:Y:S01]  /*2570*/  BSSY B1, `(.L_x_39) ;  /* 0x000000a000017945 */ /* 0x000fe20003800000 */
[----:B------:R-:W-:Y:S02]  /*2580*/  IADD3.X R15, R9, R55, R6, P3, P4 ;  /* 0x00000037090f7210 */ /* 0x000fe40001fe8406 */
[C---:B------:R-:W-:Y:S01]  /*2590*/  ISETP.LT.OR P3, PT, R48.reuse, 0x2, !P0 ;  /* 0x000000023000780c */ /* 0x040fe20004761670 */
[----:B------:R2:W-:Y:S01]  /*25a0*/  @!P2 STG.E.U8 desc[UR38][R12.64+0x1], R25 ;  /* 0x000001190c00a986 */ /* 0x0005e2000c101126 */
[C---:B------:R-:W-:Y:S02]  /*25b0*/  ISETP.LT.OR P4, PT, R48.reuse, 0x9, !P1 ;  /* 0x000000093000780c */ /* 0x040fe40004f81670 */
[----:B------:R-:W-:-:S04]  /*25c0*/  ISETP.LT.OR P2, PT, R48, 0xa, !P1 ;  /* 0x0000000a3000780c */ /* 0x000fc80004f41670 */
[----:B------:R-:W-:Y:S09]  /*25d0*/  @P5 BRA `(.L_x_40) ;  /* 0x00000000000c5947 */ /* 0x000ff20003800000 */
[----:B------:R-:W1:Y:S02]  /*25e0*/  LDG.E.U8 R47, desc[UR38][R14.64] ;  /* 0x000000260e2f7981 */ /* 0x000e64000c1e1100 */
[----:B-1----:R-:W-:-:S05]  /*25f0*/  PRMT R3, R47, 0x8880, RZ ;  /* 0x000088802f037816 */ /* 0x002fca00000000ff */
[----:B------:R-:W-:-:S07]  /*2600*/  IMAD R10, R3, R42, RZ ;  /* 0x0000002a030a7224 */ /* 0x000fce00078e02ff */
.L_x_40:
[----:B------:R-:W-:Y:S05]  /*2610*/  BSYNC B1 ;  /* 0x0000000000017941 */ /* 0x000fea0003800000 */
.L_x_39:
[----:B-1----:R-:W-:Y:S01]  /*2620*/  @!P5 IMAD R3, R26, R23, R10 ;  /* 0x000000171a03d224 */ /* 0x002fe200078e020a */
[----:B------:R-:W-:Y:S04]  /*2630*/  BSSY B1, `(.L_x_41) ;  /* 0x0000006000017945 */ /* 0x000fe80003800000 */
[----:B------:R1:W-:Y:S01]  /*2640*/  @!P5 STG.E.U8 desc[UR38][R4.64], R3 ;  /* 0x000000030400d986 */ /* 0x0003e2000c101126 */
[----:B------:R-:W-:Y:S05]  /*2650*/  @P3 BRA `(.L_x_42) ;  /* 0x00000000000c3947 */ /* 0x000fea0003800000 */
[----:B------:R-:W1:Y:S02]  /*2660*/  LDG.E.U8 R47, desc[UR38][R14.64+0x1] ;  /* 0x000001260e2f7981 */ /* 0x000e64000c1e1100 */
[----:B-1----:R-:W-:-:S05]  /*2670*/  PRMT R3, R47, 0x8880, RZ ;  /* 0x000088802f037816 */ /* 0x002fca00000000ff */
[----:B------:R-:W-:-:S07]  /*2680*/  IMAD R10, R3, R42, RZ ;  /* 0x0000002a030a7224 */ /* 0x000fce00078e02ff */
.L_x_42:
[----:B------:R-:W-:Y:S05]  /*2690*/  BSYNC B1 ;  /* 0x0000000000017941 */ /* 0x000fea0003800000 */
.L_x_41:
[----:B------:R-:W-:Y:S01]  /*26a0*/  @!P3 IMAD R27, R27, R23, R10 ;  /* 0x000000171b1bb224 */ /* 0x000fe200078e020a */
[----:B------:R-:W-:Y:S04]  /*26b0*/  BSSY B1, `(.L_x_43) ;  /* 0x0000006000017945 */ /* 0x000fe80003800000 */
[----:B------:R3:W-:Y:S01]  /*26c0*/  @!P3 STG.E.U8 desc[UR38][R4.64+0x1], R27 ;  /* 0x0000011b0400b986 */ /* 0x0007e2000c101126 */
[----:B------:R-:W-:Y:S05]  /*26d0*/  @P4 BRA `(.L_x_44) ;  /* 0x00000000000c4947 */ /* 0x000fea0003800000 */
[----:B------:R-:W1:Y:S02]  /*26e0*/  LDG.E.U8 R47, desc[UR38][R20.64+0x8] ;  /* 0x00000826142f7981 */ /* 0x000e64000c1e1100 */
[----:B-1----:R-:W-:-:S05]  /*26f0*/  PRMT R3, R47, 0x8880, RZ ;  /* 0x000088802f037816 */ /* 0x002fca00000000ff */
[----:B------:R-:W-:-:S07]  /*2700*/  IMAD R10, R3, R42, RZ ;  /* 0x0000002a030a7224 */ /* 0x000fce00078e02ff */
.L_x_44:
[----:B------:R-:W-:Y:S05]  /*2710*/  BSYNC B1 ;  /* 0x0000000000017941 */ /* 0x000fea0003800000 */
.L_x_43:
[----:B-1----:R-:W-:Y:S01]  /*2720*/  @!P4 IMAD R3, R28, R23, R10 ;  /* 0x000000171c03c224 */ /* 0x002fe200078e020a */
[----:B------:R-:W-:Y:S04]  /*2730*/  BSSY B1, `(.L_x_45) ;  /* 0x0000006000017945 */ /* 0x000fe80003800000 */
[----:B------:R1:W-:Y:S01]  /*2740*/  @!P4 STG.E.U8 desc[UR38][R12.64+0x8], R3 ;  /* 0x000008030c00c986 */ /* 0x0003e2000c101126 */
[----:B------:R-:W-:Y:S05]  /*2750*/  @P2 BRA `(.L_x_46) ;  /* 0x00000000000c2947 */ /* 0x000fea0003800000 */
[----:B------:R-:W1:Y:S02]  /*2760*/  LDG.E.U8 R47, desc[UR38][R20.64+0x9] ;  /* 0x00000926142f7981 */ /* 0x000e64000c1e1100 */
[----:B-1----:R-:W-:-:S05]  /*2770*/  PRMT R3, R47, 0x8880, RZ ;  /* 0x000088802f037816 */ /* 0x002fca00000000ff */
[----:B------:R-:W-:-:S07]  /*2780*/  IMAD R10, R3, R42, RZ ;  /* 0x0000002a030a7224 */ /* 0x000fce00078e02ff */
.L_x_46:
[----:B------:R-:W-:Y:S05]  /*2790*/  BSYNC B1 ;  /* 0x0000000000017941 */ /* 0x000fea0003800000 */
.L_x_45:
[C---:B------:R-:W-:Y:S01]  /*27a0*/  ISETP.LT.OR P4, PT, R48.reuse, 0x9, !P0 ;  /* 0x000000093000780c */ /* 0x040fe20004781670 */
[----:B------:R-:W-:Y:S01]  /*27b0*/  @!P2 IMAD R29, R29, R23, R10 ;  /* 0x000000171d1da224 */ /* 0x000fe200078e020a */
[----:B------:R-:W-:Y:S01]  /*27c0*/  BSSY B1, `(.L_x_47) ;  /* 0x0000009000017945 */ /* 0x000fe20003800000 */
[C---:B------:R-:W-:Y:S02]  /*27d0*/  ISETP.LT.OR P3, PT, R48.reuse, 0xa, !P0 ;  /* 0x0000000a3000780c */ /* 0x040fe40004761670 */
[C---:B------:R-:W-:Y:S01]  /*27e0*/  ISETP.LT.OR P5, PT, R48.reuse, 0x11, !P1 ;  /* 0x000000113000780c */ /* 0x040fe20004fa1670 */
[----:B------:R4:W-:Y:S01]  /*27f0*/  @!P2 STG.E.U8 desc[UR38][R12.64+0x9], R29 ;  /* 0x0000091d0c00a986 */ /* 0x0009e2000c101126 */
[----:B------:R-:W-:-:S06]  /*2800*/  ISETP.LT.OR P2, PT, R48, 0x12, !P1 ;  /* 0x000000123000780c */ /* 0x000fcc0004f41670 */
[----:B------:R-:W-:Y:S07]  /*2810*/  @P4 BRA `(.L_x_48) ;  /* 0x00000000000c4947 */ /* 0x000fee0003800000 */
[----:B------:R-:W1:Y:S02]  /*2820*/  LDG.E.U8 R47, desc[UR38][R14.64+0x8] ;  /* 0x000008260e2f7981 */ /* 0x000e64000c1e1100 */
[----:B-1----:R-:W-:-:S05]  /*2830*/  PRMT R3, R47, 0x8880, RZ ;  /* 0x000088802f037816 */ /* 0x002fca00000000ff */
[----:B------:R-:W-:-:S07]  /*2840*/  IMAD R10, R3, R42, RZ ;  /* 0x0000002a030a7224 */ /* 0x000fce00078e02ff */
.L_x_48:
[----:B------:R-:W-:Y:S05]  /*2850*/  BSYNC B1 ;  /* 0x0000000000017941 */ /* 0x000fea0003800000 */
.L_x_47:
[----:B-1----:R-:W-:Y:S01]  /*2860*/  @!P4 IMAD R3, R30, R23, R10 ;  /* 0x000000171e03c224 */ /* 0x002fe200078e020a */
[----:B------:R-:W-:Y:S04]  /*2870*/  BSSY B1, `(.L_x_49) ;  /* 0x0000006000017945 */ /* 0x000fe80003800000 */
[----:B------:R1:W-:Y:S01]  /*2880*/  @!P4 STG.E.U8 desc[UR38][R4.64+0x8], R3 ;  /* 0x000008030400c986 */ /* 0x0003e2000c101126 */
[----:B------:R-:W-:Y:S05]  /*2890*/  @P3 BRA `(.L_x_50) ;  /* 0x00000000000c3947 */ /* 0x000fea0003800000 */
[----:B------:R-:W1:Y:S02]  /*28a0*/  LDG.E.U8 R47, desc[UR38][R14.64+0x9] ;  /* 0x000009260e2f7981 */ /* 0x000e64000c1e1100 */
[----:B-1----:R-:W-:-:S05]  /*28b0*/  PRMT R3, R47, 0x8880, RZ ;  /* 0x000088802f037816 */ /* 0x002fca00000000ff */
[----:B------:R-:W-:-:S07]  /*28c0*/  IMAD R10, R3, R42, RZ ;  /* 0x0000002a030a7224 */ /* 0x000fce00078e02ff */
.L_x_50:
[----:B------:R-:W-:Y:S05]  /*28d0*/  BSYNC B1 ;  /* 0x0000000000017941 */ /* 0x000fea0003800000 */
.L_x_49:
[----:B------:R-:W-:Y:S01]  /*28e0*/  @!P3 IMAD R31, R31, R23, R10 ;  /* 0x000000171f1fb224 */ /* 0x000fe200078e020a */
[----:B------:R-:W-:Y:S04]  /*28f0*/  BSSY B1, `(.L_x_51) ;  /* 0x0000006000017945 */ /* 0x000fe80003800000 */
[----:B------:R0:W-:Y:S01]  /*2900*/  @!P3 STG.E.U8 desc[UR38][R4.64+0x9], R31 ;  /* 0x0000091f0400b986 */ /* 0x0001e2000c101126 */
[----:B------:R-:W-:Y:S05]  /*2910*/  @P5 BRA `(.L_x_52) ;  /* 0x00000000000c5947 */ /* 0x000fea0003800000 */
[----:B------:R-:W1:Y:S02]  /*2920*/  LDG.E.U8 R47, desc[UR38][R20.64+0x10] ;  /* 0x00001026142f7981 */ /* 0x000e64000c1e1100 */
[----:B-1----:R-:W-:-:S05]  /*2930*/  PRMT R3, R47, 0x8880, RZ ;  /* 0x000088802f037816 */ /* 0x002fca00000000ff */
[----:B------:R-:W-:-:S07]  /*2940*/  IMAD R10, R3, R42, RZ ;  /* 0x0000002a030a7224 */ /* 0x000fce00078e02ff */
.L_x_52:
[----:B------:R-:W-:Y:S05]  /*2950*/  BSYNC B1 ;  /* 0x0000000000017941 */ /* 0x000fea0003800000 */
.L_x_51:
[----:B-1----:R-:W-:Y:S01]  /*2960*/  @!P5 IMAD R3, R32, R23, R10 ;  /* 0x000000172003d224 */ /* 0x002fe200078e020a */
[----:B------:R-:W-:Y:S04]  /*2970*/  BSSY B1, `(.L_x_53) ;  /* 0x0000006000017945 */ /* 0x000fe80003800000 */
[----:B------:R1:W-:Y:S01]  /*2980*/  @!P5 STG.E.U8 desc[UR38][R12.64+0x10], R3 ;  /* 0x000010030c00d986 */ /* 0x0003e2000c101126 */
[----:B------:R-:W-:Y:S05]  /*2990*/  @P2 BRA `(.L_x_54) ;  /* 0x00000000000c2947 */ /* 0x000fea0003800000 */
[----:B------:R-:W1:Y:S02]  /*29a0*/  LDG.E.U8 R47, desc[UR38][R20.64+0x11] ;  /* 0x00001126142f7981 */ /* 0x000e64000c1e1100 */
[----:B-1----:R-:W-:-:S05]  /*29b0*/  PRMT R3, R47, 0x8880, RZ ;  /* 0x000088802f037816 */ /* 0x002fca00000000ff */
[----:B------:R-:W-:-:S07]  /*29c0*/  IMAD R10, R3, R42, RZ ;  /* 0x0000002a030a7224 */ /* 0x000fce00078e02ff */
.L_x_54:
[----:B------:R-:W-:Y:S05]  /*29d0*/  BSYNC B1 ;  /* 0x0000000000017941 */ /* 0x000fea0003800000 */
.L_x_53:
[C---:B------:R-:W-:Y:S01]  /*29e0*/  ISETP.LT.OR P4, PT, R48.reuse, 0x11, !P0 ;  /* 0x000000113000780c */ /* 0x040fe20004781670 */
[----:B------:R-:W-:Y:S01]  /*29f0*/  @!P2 IMAD R33, R33, R23, R10 ;  /* 0x000000172121a224 */ /* 0x000fe200078e020a */
[----:B------:R-:W-:Y:S01]  /*2a00*/  BSSY B1, `(.L_x_55) ;  /* 0x000000a000017945 */ /* 0x000fe20003800000 */
[C---:B------:R-:W-:Y:S02]  /*2a10*/  ISETP.LT.OR P3, PT, R48.reuse, 0x12, !P0 ;  /* 0x000000123000780c */ /* 0x040fe40004761670 */
        /* <DEDUP_REMOVED lines=8> */
.L_x_56:
[----:B------:R-:W-:Y:S05]  /*2aa0*/  BSYNC B1 ;  /* 0x0000000000017941 */ /* 0x000fea0003800000 */
.L_x_55:
[----:B-1----:R-:W-:Y:S01]  /*2ab0*/  @!P4 IMAD R3, R34, R23, R10 ;  /* 0x000000172203c224 */ /* 0x002fe200078e020a */
[----:B------:R-:W-:Y:S04]  /*2ac0*/  BSSY B1, `(.L_x_57) ;  /* 0x0000006000017945 */ /* 0x000fe80003800000 */
[----:B------:R1:W-:Y:S01]  /*2ad0*/  @!P4 STG.E.U8 desc[UR38][R4.64+0x10], R3 ;  /* 0x000010030400c986 */ /* 0x0003e2000c101126 */
[----:B------:R-:W-:Y:S05]  /*2ae0*/  @P3 BRA `(.L_x_58) ;  /* 0x00000000000c3947 */ /* 0x000fea0003800000 */
[----:B------:R-:W1:Y:S02]  /*2af0*/  LDG.E.U8 R47, desc[UR38][R14.64+0x11] ;  /* 0x000011260e2f7981 */ /* 0x000e64000c1e1100 */
[----:B-1----:R-:W-:-:S05]  /*2b00*/  PRMT R3, R47, 0x8880, RZ ;  /* 0x000088802f037816 */ /* 0x002fca00000000ff */
[----:B------:R-:W-:-:S07]  /*2b10*/  IMAD R10, R3, R42, RZ ;  /* 0x0000002a030a7224 */ /* 0x000fce00078e02ff */
.L_x_58:
[----:B------:R-:W-:Y:S05]  /*2b20*/  BSYNC B1 ;  /* 0x0000000000017941 */ /* 0x000fea0003800000 */
.L_x_57:
[----:B------:R-:W-:Y:S01]  /*2b30*/  @!P3 IMAD R35, R35, R23, R10 ;  /* 0x000000172323b224 */ /* 0x000fe200078e020a */
[----:B------:R-:W-:Y:S04]  /*2b40*/  BSSY B1, `(.L_x_59) ;  /* 0x0000006000017945 */ /* 0x000fe80003800000 */
[----:B------:R0:W-:Y:S01]  /*2b50*/  @!P3 STG.E.U8 desc[UR38][R4.64+0x11], R35 ;  /* 0x000011230400b986 */ /* 0x0001e2000c101126 */
[----:B------:R-:W-:Y:S05]  /*2b60*/  @P2 BRA `(.L_x_60) ;  /* 0x00000000000c2947 */ /* 0x000fea0003800000 */
[----:B------:R-:W1:Y:S02]  /*2b70*/  LDG.E.U8 R47, desc[UR38][R20.64+0x18] ;  /* 0x00001826142f7981 */ /* 0x000e64000c1e1100 */
[----:B-1----:R-:W-:-:S05]  /*2b80*/  PRMT R3, R47, 0x8880, RZ ;  /* 0x000088802f037816 */ /* 0x002fca00000000ff */
[----:B------:R-:W-:-:S07]  /*2b90*/  IMAD R10, R3, R42, RZ ;  /* 0x0000002a030a7224 */ /* 0x000fce00078e02ff */
.L_x_60:
[----:B------:R-:W-:Y:S05]  /*2ba0*/  BSYNC B1 ;  /* 0x0000000000017941 */ /* 0x000fea0003800000 */
.L_x_59:
[----:B-1----:R-:W-:Y:S01]  /*2bb0*/  @!P2 IMAD R3, R36, R23, R10 ;  /* 0x000000172403a224 */ /* 0x002fe200078e020a */
[----:B------:R-:W-:Y:S04]  /*2bc0*/  BSSY B1, `(.L_x_61) ;  /* 0x0000006000017945 */ /* 0x000fe80003800000 */
[----:B------:R1:W-:Y:S01]  /*2bd0*/  @!P2 STG.E.U8 desc[UR38][R12.64+0x18], R3 ;  /* 0x000018030c00a986 */ /* 0x0003e2000c101126 */
[----:B------:R-:W-:Y:S05]  /*2be0*/  @P1 BRA `(.L_x_62) ;  /* 0x00000000000c1947 */ /* 0x000fea0003800000 */
[----:B------:R-:W1:Y:S02]  /*2bf0*/  LDG.E.U8 R47, desc[UR38][R20.64+0x19] ;  /* 0x00001926142f7981 */ /* 0x000e64000c1e1100 */
[----:B-1----:R-:W-:-:S05]  /*2c00*/  PRMT R3, R47, 0x8880, RZ ;  /* 0x000088802f037816 */ /* 0x002fca00000000ff */
[----:B------:R-:W-:-:S07]  /*2c10*/  IMAD R10, R3, R42, RZ ;  /* 0x0000002a030a7224 */ /* 0x000fce00078e02ff */
.L_x_62:
[----:B------:R-:W-:Y:S05]  /*2c20*/  BSYNC B1 ;  /* 0x0000000000017941 */ /* 0x000fea0003800000 */
.L_x_61:
[----:B------:R-:W-:Y:S01]  /*2c30*/  @!P1 IMAD R37, R37, R23, R10 ;  /* 0x0000001725259224 */ /* 0x000fe200078e020a */
[----:B------:R-:W-:Y:S04]  /*2c40*/  BSSY B1, `(.L_x_63) ;  /* 0x0000006000017945 */ /* 0x000fe80003800000 */
[----:B------:R0:W-:Y:S01]  /*2c50*/  @!P1 STG.E.U8 desc[UR38][R12.64+0x19], R37 ;  /* 0x000019250c009986 */ /* 0x0001e2000c101126 */
[----:B------:R-:W-:Y:S05]  /*2c60*/  @P5 BRA `(.L_x_64) ;  /* 0x00000000000c5947 */ /* 0x000fea0003800000 */
[----:B------:R-:W1:Y:S02]  /*2c70*/  LDG.E.U8 R47, desc[UR38][R14.64+0x18] ;  /* 0x000018260e2f7981 */ /* 0x000e64000c1e1100 */
[----:B-1----:R-:W-:-:S05]  /*2c80*/  PRMT R3, R47, 0x8880, RZ ;  /* 0x000088802f037816 */ /* 0x002fca00000000ff */
[----:B------:R-:W-:-:S07]  /*2c90*/  IMAD R10, R3, R42, RZ ;  /* 0x0000002a030a7224 */ /* 0x000fce00078e02ff */
.L_x_64:
[----:B------:R-:W-:Y:S05]  /*2ca0*/  BSYNC B1 ;  /* 0x0000000000017941 */ /* 0x000fea0003800000 */
.L_x_63:
[----:B-1----:R-:W-:Y:S01]  /*2cb0*/  @!P5 IMAD R3, R38, R23, R10 ;  /* 0x000000172603d224 */ /* 0x002fe200078e020a */
[----:B------:R-:W-:Y:S01]  /*2cc0*/  ISETP.LT.OR P0, PT, R48, 0x1a, !P0 ;  /* 0x0000001a3000780c */ /* 0x000fe20004701670 */
[----:B------:R-:W-:Y:S03]  /*2cd0*/  BSSY B1, `(.L_x_65) ;  /* 0x0000006000017945 */ /* 0x000fe60003800000 */
[----:B------:R1:W-:Y:S09]  /*2ce0*/  @!P5 STG.E.U8 desc[UR38][R4.64+0x18], R3 ;  /* 0x000018030400d986 */ /* 0x0003f2000c101126 */
[----:B------:R-:W-:Y:S05]  /*2cf0*/  @P0 BRA `(.L_x_66) ;  /* 0x00000000000c0947 */ /* 0x000fea0003800000 */
[----:B------:R-:W1:Y:S02]  /*2d00*/  LDG.E.U8 R47, desc[UR38][R14.64+0x19] ;  /* 0x000019260e2f7981 */ /* 0x000e64000c1e1100 */
[----:B-1----:R-:W-:-:S05]  /*2d10*/  PRMT R3, R47, 0x8880, RZ ;  /* 0x000088802f037816 */ /* 0x002fca00000000ff */
[----:B------:R-:W-:-:S07]  /*2d20*/  IMAD R10, R3, R42, RZ ;  /* 0x0000002a030a7224 */ /* 0x000fce00078e02ff */
.L_x_66:
[----:B------:R-:W-:Y:S05]  /*2d30*/  BSYNC B1 ;  /* 0x0000000000017941 */ /* 0x000fea0003800000 */
.L_x_65:
[----:B------:R-:W-:Y:S01]  /*2d40*/  IMAD R39, R39, R23, R10 ;  /* 0x0000001727277224 */ /* 0x000fe200078e020a */
[----:B------:R-:W-:Y:S06]  /*2d50*/  @P0 BRA `(.L_x_67) ;  /* 0x0000000000d00947 */ /* 0x000fec0003800000 */
[----:B------:R0:W-:Y:S01]  /*2d60*/  STG.E.U8 desc[UR38][R4.64+0x19], R39 ;  /* 0x0000192704007986 */ /* 0x0001e2000c101126 */
[----:B------:R-:W-:Y:S05]  /*2d70*/  BRA `(.L_x_67) ;  /* 0x0000000000c87947 */ /* 0x000fea0003800000 */
.L_x_34:
[C---:B------:R-:W-:Y:S02]  /*2d80*/  ISETP.GE.AND P1, PT, R50.reuse, 0x1, PT ;  /* 0x000000013200780c */ /* 0x040fe40003f26270 */
[----:B------:R-:W-:Y:S02]  /*2d90*/  ISETP.GE.AND P0, PT, R50, 0x9, PT ;  /* 0x000000093200780c */ /* 0x000fe40003f06270 */
[C---:B------:R-:W-:Y:S02]  /*2da0*/  ISETP.LT.OR P4, PT, R48.reuse, 0x1, !P1 ;  /* 0x000000013000780c */ /* 0x040fe40004f81670 */
[C---:B------:R-:W-:Y:S02]  /*2db0*/  ISETP.LT.OR P3, PT, R48.reuse, 0x2, !P1 ;  /* 0x000000023000780c */ /* 0x040fe40004f61670 */
[C---:B------:R-:W-:Y:S02]  /*2dc0*/  ISETP.LT.OR P2, PT, R48.reuse, 0x1, !P0 ;  /* 0x000000013000780c */ /* 0x040fe40004741670 */
[----:B------:R-:W-:-:S07]  /*2dd0*/  ISETP.LT.OR P5, PT, R48, 0x2, !P0 ;  /* 0x000000023000780c */ /* 0x000fce00047a1670 */
[-C--:B------:R-:W-:Y:S02]  /*2de0*/  @!P4 IMAD R3, R24, R23.reuse, RZ ;  /* 0x000000171803c224 */ /* 0x080fe400078e02ff */
[-C--:B------:R-:W-:Y:S02]  /*2df0*/  @!P3 IMAD R25, R25, R23.reuse, RZ ;  /* 0x000000171919b224 */ /* 0x080fe400078e02ff */
[-C--:B------:R-:W-:Y:S01]  /*2e00*/  @!P2 IMAD R7, R26, R23.reuse, RZ ;  /* 0x000000171a07a224 */ /* 0x080fe200078e02ff */
[----:B------:R0:W-:Y:S01]  /*2e10*/  @!P4 STG.E.U8 desc[UR38][R12.64], R3 ;  /* 0x000000030c00c986 */ /* 0x0001e2000c101126 */
[C---:B------:R-:W-:Y:S01]  /*2e20*/  ISETP.LT.OR P4, PT, R48.reuse, 0x9, !P1 ;  /* 0x000000093000780c */ /* 0x040fe20004f81670 */
[----:B------:R-:W-:Y:S02]  /*2e30*/  @!P5 IMAD R27, R27, R23, RZ ;  /* 0x000000171b1bd224 */ /* 0x000fe400078e02ff */
[----:B------:R-:W-:Y:S01]  /*2e40*/  @!P3 STG.E.U8 desc[UR38][R12.64+0x1], R25 ;  /* 0x000001190c00b986 */ /* 0x000fe2000c101126 */
[----:B------:R-:W-:-:S03]  /*2e50*/  ISETP.LT.OR P3, PT, R48, 0xa, !P1 ;  /* 0x0000000a3000780c */ /* 0x000fc60004f61670 */
[----:B------:R1:W-:Y:S01]  /*2e60*/  @!P2 STG.E.U8 desc[UR38][R4.64], R7 ;  /* 0x000000070400a986 */ /* 0x0003e2000c101126 */
[----:B------:R-:W-:-:S03]  /*2e70*/  ISETP.LT.OR P2, PT, R48, 0x9, !P0 ;  /* 0x000000093000780c */ /* 0x000fc60004741670 */
[----:B------:R-:W-:Y:S01]  /*2e80*/  @!P5 STG.E.U8 desc[UR38][R4.64+0x1], R27 ;  /* 0x0000011b0400d986 */ /* 0x000fe2000c101126 */
[----:B------:R-:W-:Y:S01]  /*2e90*/  ISETP.LT.OR P5, PT, R48, 0xa, !P0 ;  /* 0x0000000a3000780c */ /* 0x000fe200047a1670 */
[----:B------:R-:W-:-:S04]  /*2ea0*/  @!P4 IMAD R9, R28, R23, RZ ;  /* 0x000000171c09c224 */ /* 0x000fc800078e02ff */
[-C--:B------:R-:W-:Y:S01]  /*2eb0*/  @!P3 IMAD R29, R29, R23.reuse, RZ ;  /* 0x000000171d1db224 */ /* 0x080fe200078e02ff */
[----:B------:R2:W-:Y:S01]  /*2ec0*/  @!P4 STG.E.U8 desc[UR38][R12.64+0x8], R9 ;  /* 0x000008090c00c986 */ /* 0x0005e2000c101126 */
[----:B------:R-:W-:Y:S02]  /*2ed0*/  ISETP.LT.OR P4, PT, R48, 0x12, !P1 ;  /* 0x000000123000780c */ /* 0x000fe40004f81670 */
[-C--:B0-----:R-:W-:Y:S01]  /*2ee0*/  @!P2 IMAD R3, R30, R23.reuse, RZ ;  /* 0x000000171e03a224 */ /* 0x081fe200078e02ff */
[----:B------:R-:W-:Y:S01]  /*2ef0*/  @!P3 STG.E.U8 desc[UR38][R12.64+0x9], R29 ;  /* 0x0000091d0c00b986 */ /* 0x000fe2000c101126 */
[C---:B------:R-:W-:Y:S02]  /*2f00*/  ISETP.LT.OR P3, PT, R48.reuse, 0x11, !P1 ;  /* 0x000000113000780c */ /* 0x040fe40004f61670 */
[----:B------:R-:W-:Y:S01]  /*2f10*/  @!P5 IMAD R31, R31, R23, RZ ;  /* 0x000000171f1fd224 */ /* 0x000fe200078e02ff */
[----:B------:R-:W-:Y:S01]  /*2f20*/  @!P2 STG.E.U8 desc[UR38][R4.64+0x8], R3 ;  /* 0x000008030400a986 */ /* 0x000fe2000c101126 */
[----:B------:R-:W-:-:S03]  /*2f30*/  ISETP.LT.OR P2, PT, R48, 0x11, !P0 ;  /* 0x000000113000780c */ /* 0x000fc60004741670 */
[----:B------:R-:W-:Y:S01]  /*2f40*/  @!P5 STG.E.U8 desc[UR38][R4.64+0x9], R31 ;  /* 0x0000091f0400d986 */ /* 0x000fe2000c101126 */
[----:B------:R-:W-:Y:S01]  /*2f50*/  ISETP.LT.OR P5, PT, R48, 0x19, !P0 ;  /* 0x000000193000780c */ /* 0x000fe200047a1670 */
[----:B------:R-:W-:-:S04]  /*2f60*/  @!P4 IMAD R33, R33, R23, RZ ;  /* 0x000000172121c224 */ /* 0x000fc800078e02ff */
[-C--:B-1----:R-:W-:Y:S01]  /*2f70*/  @!P3 IMAD R7, R32, R23.reuse, RZ ;  /* 0x000000172007b224 */ /* 0x082fe200078e02ff */
[----:B------:R-:W-:Y:S01]  /*2f80*/  @!P4 STG.E.U8 desc[UR38][R12.64+0x11], R33 ;  /* 0x000011210c00c986 */ /* 0x000fe2000c101126 */
[C---:B------:R-:W-:Y:S02]  /*2f90*/  ISETP.LT.OR P4, PT, R48.reuse, 0x12, !P0 ;  /* 0x000000123000780c */ /* 0x040fe40004781670 */
[C---:B------:R-:W-:Y:S01]  /*2fa0*/  ISETP.LT.OR P0, PT, R48.reuse, 0x1a, !P0 ;  /* 0x0000001a3000780c */ /* 0x040fe20004701670 */
[----:B------:R0:W-:Y:S01]  /*2fb0*/  @!P3 STG.E.U8 desc[UR38][R12.64+0x10], R7 ;  /* 0x000010070c00b986 */ /* 0x0001e2000c101126 */
[----:B------:R-:W-:Y:S01]  /*2fc0*/  ISETP.LT.OR P3, PT, R48, 0x19, !P1 ;  /* 0x000000193000780c */ /* 0x000fe20004f61670 */
[----:B--2---:R-:W-:Y:S01]  /*2fd0*/  @!P2 IMAD R9, R34, R23, RZ ;  /* 0x000000172209a224 */ /* 0x004fe200078e02ff */
[----:B------:R-:W-:-:S04]  /*2fe0*/  ISETP.LT.OR P1, PT, R48, 0x1a, !P1 ;  /* 0x0000001a3000780c */ /* 0x000fc80004f21670 */
[----:B------:R1:W-:Y:S03]  /*2ff0*/  @!P2 STG.E.U8 desc[UR38][R4.64+0x10], R9 ;  /* 0x000010090400a986 */ /* 0x0003e6000c101126 */
[-C--:B------:R-:W-:Y:S02]  /*3000*/  @!P4 IMAD R35, R35, R23.reuse, RZ ;  /* 0x000000172323c224 */ /* 0x080fe400078e02ff */
[-C--:B0-----:R-:W-:Y:S02]  /*3010*/  @!P5 IMAD R7, R38, R23.reuse, RZ ;  /* 0x000000172607d224 */ /* 0x081fe400078e02ff */
[-C--:B------:R-:W-:Y:S01]  /*3020*/  @!P3 IMAD R3, R36, R23.reuse, RZ ;  /* 0x000000172403b224 */ /* 0x080fe200078e02ff */
[----:B------:R1:W-:Y:S01]  /*3030*/  @!P4 STG.E.U8 desc[UR38][R4.64+0x11], R35 ;  /* 0x000011230400c986 */ /* 0x0003e2000c101126 */
[-C--:B------:R-:W-:Y:S02]  /*3040*/  @!P1 IMAD R37, R37, R23.reuse, RZ ;  /* 0x0000001725259224 */ /* 0x080fe400078e02ff */
[----:B------:R-:W-:Y:S01]  /*3050*/  @!P0 IMAD R39, R39, R23, RZ ;  /* 0x0000001727278224 */ /* 0x000fe200078e02ff */
[----:B------:R1:W-:Y:S04]  /*3060*/  @!P3 STG.E.U8 desc[UR38][R12.64+0x18], R3 ;  /* 0x000018030c00b986 */ /* 0x0003e8000c101126 */
[----:B------:R1:W-:Y:S04]  /*3070*/  @!P1 STG.E.U8 desc[UR38][R12.64+0x19], R37 ;  /* 0x000019250c009986 */ /* 0x0003e8000c101126 */
[----:B------:R1:W-:Y:S04]  /*3080*/  @!P5 STG.E.U8 desc[UR38][R4.64+0x18], R7 ;  /* 0x000018070400d986 */ /* 0x0003e8000c101126 */
[----:B------:R1:W-:Y:S02]  /*3090*/  @!P0 STG.E.U8 desc[UR38][R4.64+0x19], R39 ;  /* 0x0000192704008986 */ /* 0x0003e4000c101126 */
.L_x_67:
[----:B------:R-:W-:Y:S05]  /*30a0*/  BSYNC B0 ;  /* 0x0000000000007941 */ /* 0x000fea0003800000 */
.L_x_33:
[----:B------:R-:W-:Y:S01]  /*30b0*/  IADD3 R2, P0, R2, UR36, RZ ;  /* 0x0000002402027c10 */ /* 0x000fe2000ff1e0ff */
[----:B------:R-:W-:Y:S01]  /*30c0*/  ULDC.64 UR4, c[0x0][0x650] ;  /* 0x0001940000047ab9 */ /* 0x000fe20000000a00 */
[----:B-1----:R-:W-:Y:S01]  /*30d0*/  PRMT R3, RZ, 0x7610, R3 ;  /* 0x00007610ff037816 */ /* 0x002fe20000000003 */
[----:B------:R-:W-:Y:S01]  /*30e0*/  IMAD.MOV.U32 R48, RZ, RZ, -0x1 ;  /* 0xffffffffff307424 */ /* 0x000fe200078e00ff */
[----:B------:R-:W-:Y:S01]  /*30f0*/  IADD3.X R17, R17, UR42, RZ, P0, !PT ;  /* 0x0000002a11117c10 */ /* 0x000fe200087fe4ff */
[----:B------:R-:W-:Y:S01]  /*3100*/  IMAD.MOV.U32 R51, RZ, RZ, -0x1 ;  /* 0xffffffffff337424 */ /* 0x000fe200078e00ff */
[----:B------:R-:W-:-:S04]  /*3110*/  ISETP.GE.U32.AND P0, PT, R2, UR4, PT ;  /* 0x0000000402007c0c */ /* 0x000fc8000bf06070 */
[----:B------:R-:W-:-:S13]  /*3120*/  ISETP.GE.U32.AND.EX P0, PT, R17, UR5, PT, P0 ;  /* 0x0000000511007c0c */ /* 0x000fda000bf06100 */
[----:B------:R-:W-:Y:S05]  /*3130*/  @P0 BRA `(.L_x_68) ;  /* 0x0000000400680947 */ /* 0x000fea0003800000 */
[----:B0-2-4-:R-:W0:Y:S01]  /*3140*/  S2R R12, SR_CTAID.X ;  /* 0x00000000000c7919 */ /* 0x015e220000002500 */
[----:B------:R-:W1:Y:S01]  /*3150*/  LDC.64 R10, c[0x0][0x628] ;  /* 0x00018a00ff0a7b82 */ /* 0x000e620000000a00 */
[----:B------:R-:W-:Y:S01]  /*3160*/  ULDC UR4, c[0x0][0x150] ;  /* 0x0000540000047ab9 */ /* 0x000fe20000000800 */
[----:B------:R-:W-:Y:S01]  /*3170*/  IMAD.MOV.U32 R8, RZ, RZ, R2 ;  /* 0x000000ffff087224 */ /* 0x000fe200078e0002 */
[----:B------:R-:W2:Y:S01]  /*3180*/  S2R R24, SR_CTAID.Y ;  /* 0x0000000000187919 */ /* 0x000ea20000002600 */
[----:B------:R-:W-:-:S04]  /*3190*/  IMAD.MOV.U32 R9, RZ, RZ, R17 ;  /* 0x000000ffff097224 */ /* 0x000fc800078e0011 */
[----:B------:R-:W4:Y:S08]  /*31a0*/  LDC R21, c[0x0][0x144] ;  /* 0x00005100ff157b82 */ /* 0x000f300000000800 */
[----:B------:R-:W2:Y:S08]  /*31b0*/  LDC R0, c[0x0][0x630] ;  /* 0x00018c00ff007b82 */ /* 0x000eb00000000800 */
[----:B------:R-:W2:Y:S01]  /*31c0*/  LDC.64 R14, c[0x0][0x620] ;  /* 0x00018800ff0e7b82 */ /* 0x000ea20000000a00 */
[----:B-1----:R-:W-:-:S04]  /*31d0*/  ISETP.NE.U32.AND P0, PT, R10, RZ, PT ;  /* 0x000000ff0a00720c */ /* 0x002fc80003f05070 */
[----:B------:R-:W-:Y:S02]  /*31e0*/  ISETP.NE.AND.EX P0, PT, R11, RZ, PT, P0 ;  /* 0x000000ff0b00720c */ /* 0x000fe40003f05300 */
[----:B0-----:R-:W-:-:S05]  /*31f0*/  I2FP.F32.U32 R3, R12 ;  /* 0x0000000c00037245 */ /* 0x001fca0000201000 */
[----:B------:R-:W-:-:S04]  /*3200*/  FMUL R3, R3, UR4 ;  /* 0x0000000403037c20 */ /* 0x000fc80008400000 */
[----:B------:R0:W1:Y:S02]  /*3210*/  F2I.U32.TRUNC.NTZ R20, R3 ;  /* 0x0000000300147305 */ /* 0x000064000020f000 */
[----:B----4-:R-:W-:Y:S05]  /*3220*/  @!P0 BRA `(.L_x_69) ;  /* 0x0000000000288947 */ /* 0x010fea0003800000 */
[----:B0-----:R-:W0:Y:S02]  /*3230*/  LDC R3, c[0x0][0x634] ;  /* 0x00018d00ff037b82 */ /* 0x001e240000000800 */
[----:B0-----:R-:W-:-:S05]  /*3240*/  IADD3 R3, P0, R2, R3, RZ ;  /* 0x0000000302037210 */ /* 0x001fca0007f1e0ff */
[----:B------:R-:W-:-:S04]  /*3250*/  IMAD.X R13, RZ, RZ, R17, P0 ;  /* 0x000000ffff0d7224 */ /* 0x000fc800000e0611 */
[----:B---3--:R-:W-:-:S04]  /*3260*/  IMAD.WIDE.U32 R4, R13, R10, RZ ;  /* 0x0000000a0d047225 */ /* 0x008fc800078e00ff */
[----:B------:R-:W-:-:S04]  /*3270*/  IMAD.WIDE.U32 R6, P0, R3, R11, R4 ;  /* 0x0000000b03067225 */ /* 0x000fc80007800004 */
[----:B------:R-:W-:-:S04]  /*3280*/  IMAD.WIDE.U32 R4, R3, R10, RZ ;  /* 0x0000000a03047225 */ /* 0x000fc800078e00ff */
[----:B------:R-:W-:Y:S01]  /*3290*/  IMAD.X R9, RZ, RZ, RZ, P0 ;  /* 0x000000ffff097224 */ /* 0x000fe200000e06ff */
[----:B------:R-:W-:Y:S01]  /*32a0*/  IADD3 RZ, P0, R5, R6, RZ ;  /* 0x0000000605ff7210 */ /* 0x000fe20007f1e0ff */
[----:B------:R-:W-:-:S04]  /*32b0*/  IMAD.MOV.U32 R8, RZ, RZ, R7 ;  /* 0x000000ffff087224 */ /* 0x000fc800078e0007 */
[----:B------:R-:W-:-:S08]  /*32c0*/  IMAD.WIDE.U32.X R8, R13, R11, R8, P0 ;  /* 0x0000000b0d087225 */ /* 0x000fd000000e0408 */
.L_x_69:
[-CC-:B--2---:R-:W-:Y:S01]  /*32d0*/  SHF.R.U64 R51, R8, R0.reuse, R9.reuse ;  /* 0x0000000008337219 */ /* 0x184fe20000001209 */
[----:B------:R-:W2:Y:S01]  /*32e0*/  LDC.64 R28, c[0x0][0x640] ;  /* 0x00019000ff1c7b82 */ /* 0x000ea20000000a00 */
[----:B------:R-:W-:Y:S01]  /*32f0*/  SHF.R.U32.HI R0, RZ, R0, R9 ;  /* 0x00000000ff007219 */ /* 0x000fe20000011609 */
[----:B-1----:R-:W-:Y:S01]  /*3300*/  IMAD.MOV R20, RZ, RZ, -R20 ;  /* 0x000000ffff147224 */ /* 0x002fe200078e0a14 */
[----:B------:R-:W-:Y:S01]  /*3310*/  IADD3 R7, P0, RZ, -R51, RZ ;  /* 0x80000033ff077210 */ /* 0x000fe20007f1e0ff */
[----:B------:R-:W-:Y:S02]  /*3320*/  ULDC UR4, c[0x0][0x154] ;  /* 0x0000550000047ab9 */ /* 0x000fe40000000800 */
[----:B------:R-:W-:Y:S02]  /*3330*/  IMAD R21, R21, R20, R12 ;  /* 0x0000001415157224 */ /* 0x000fe400078e020c */
[----:B------:R-:W1:Y:S01]  /*3340*/  LDC R6, c[0x0][0x618] ;  /* 0x00018600ff067b82 */ /* 0x000e620000000800 */
[----:B0-----:R-:W-:-:S04]  /*3350*/  IMAD.X R3, RZ, RZ, ~R0, P0 ;  /* 0x000000ffff037224 */ /* 0x001fc800000e0e00 */
[-C--:B------:R-:W-:Y:S02]  /*3360*/  IMAD R0, R3, R14.reuse, RZ ;  /* 0x0000000e03007224 */ /* 0x080fe400078e02ff */
[----:B------:R-:W-:Y:S01]  /*3370*/  IMAD.MOV.U32 R3, RZ, RZ, R17 ;  /* 0x000000ffff037224 */ /* 0x000fe200078e0011 */
[----:B------:R-:W0:Y:S01]  /*3380*/  LDC R8, c[0x0][0x608] ;  /* 0x00018200ff087b82 */ /* 0x000e220000000800 */
[----:B---3--:R-:W-:-:S04]  /*3390*/  IMAD.WIDE.U32 R4, R7, R14, R2 ;  /* 0x0000000e07047225 */ /* 0x008fc800078e0002 */
[----:B------:R-:W-:-:S03]  /*33a0*/  IMAD R3, R7, R15, R0 ;  /* 0x0000000f07037224 */ /* 0x000fc600078e0200 */
[----:B------:R-:W3:Y:S01]  /*33b0*/  LDC R26, c[0x0][0x658] ;  /* 0x00019600ff1a7b82 */ /* 0x000ee20000000800 */
[----:B------:R-:W-:Y:S01]  /*33c0*/  I2FP.F32.U32 R0, R24 ;  /* 0x0000001800007245 */ /* 0x000fe20000201000 */
[----:B------:R-:W-:Y:S01]  /*33d0*/  IMAD.MOV.U32 R7, RZ, RZ, 0x1 ;  /* 0x00000001ff077424 */ /* 0x000fe200078e00ff */
[----:B--2---:R-:W-:Y:S01]  /*33e0*/  ISETP.NE.U32.AND P0, PT, R28, RZ, PT ;  /* 0x000000ff1c00720c */ /* 0x004fe20003f05070 */
[----:B------:R-:W-:Y:S02]  /*33f0*/  IMAD.IADD R3, R5, 0x1, R3 ;  /* 0x0000000105037824 */ /* 0x000fe400078e0203 */
[----:B------:R-:W-:Y:S01]  /*3400*/  FMUL R0, R0, UR4 ;  /* 0x0000000400007c20 */ /* 0x000fe20008400000 */
[----:B------:R-:W-:Y:S01]  /*3410*/  ISETP.NE.AND.EX P0, PT, R29, RZ, PT, P0 ;  /* 0x000000ff1d00720c */ /* 0x000fe20003f05300 */
[----:B------:R-:W2:Y:S01]  /*3420*/  LDC R15, c[0x0][0x148] ;  /* 0x00005200ff0f7b82 */ /* 0x000ea20000000800 */
[-CC-:B-1----:R-:W-:Y:S01]  /*3430*/  SHF.R.U64 R12, R4, R6.reuse, R3.reuse ;  /* 0x00000006040c7219 */ /* 0x182fe20000001203 */
[----:B------:R1:W4:Y:S01]  /*3440*/  F2I.U32.TRUNC.NTZ R13, R0 ;  /* 0x00000000000d7305 */ /* 0x000322000020f000 */
[----:B------:R-:W-:Y:S01]  /*3450*/  SHF.R.U32.HI R3, RZ, R6, R3 ;  /* 0x00000006ff037219 */ /* 0x000fe20000011603 */
[----:B------:R-:W-:-:S04]  /*3460*/  IMAD.MOV.U32 R5, RZ, RZ, -0x1 ;  /* 0xffffffffff057424 */ /* 0x000fc800078e00ff */
[----:B------:R-:W1:Y:S01]  /*3470*/  LDC R20, c[0x0][0x600] ;  /* 0x00018000ff147b82 */ /* 0x000e620000000800 */
[-CC-:B0-----:R-:W-:Y:S02]  /*3480*/  SHF.R.U64 R10, R12, R8.reuse, R3.reuse ;  /* 0x000000080c0a7219 */ /* 0x181fe40000001203 */
[----:B------:R-:W-:-:S05]  /*3490*/  SHF.R.U32.HI R3, RZ, R8, R3 ;  /* 0x00000008ff037219 */ /* 0x000fca0000011603 */
[----:B------:R-:W0:Y:S01]  /*34a0*/  LDC R27, c[0x0][0x648] ;  /* 0x00019200ff1b7b82 */ /* 0x000e220000000800 */
[-C--:B---3--:R-:W-:Y:S02]  /*34b0*/  SHF.L.U32 R4, R5, R26.reuse, RZ ;  /* 0x0000001a05047219 */ /* 0x088fe400000006ff */
[-CC-:B------:R-:W-:Y:S02]  /*34c0*/  SHF.R.U64 R14, R10, R26.reuse, R3.reuse ;  /* 0x0000001a0a0e7219 */ /* 0x180fe40000001203 */
[----:B------:R-:W-:Y:S02]  /*34d0*/  SHF.R.U32.HI R5, RZ, R26, R3 ;  /* 0x0000001aff057219 */ /* 0x000fe40000011603 */
[----:B------:R-:W-:Y:S01]  /*34e0*/  LOP3.LUT R25, RZ, R4, RZ, 0x33, !PT ;  /* 0x00000004ff197212 */ /* 0x000fe200078e33ff */
[----:B------:R-:W3:Y:S01]  /*34f0*/  LDC R30, c[0x0][0x638] ;  /* 0x00018e00ff1e7b82 */ /* 0x000ee20000000800 */
[----:B------:R-:W-:Y:S01]  /*3500*/  SHF.L.U32 R26, R7, R26, RZ ;  /* 0x0000001a071a7219 */ /* 0x000fe200000006ff */
[----:B------:R-:W-:-:S06]  /*3510*/  IMAD.MOV.U32 R4, RZ, RZ, R14 ;  /* 0x000000ffff047224 */ /* 0x000fcc00078e000e */
[----:B------:R-:W0:Y:S01]  /*3520*/  LDC R31, c[0x0][0x610] ;  /* 0x00018400ff1f7b82 */ /* 0x000e220000000800 */
[----:B----4-:R-:W-:Y:S05]  /*3530*/  @!P0 BRA `(.L_x_70) ;  /* 0x0000000000288947 */ /* 0x010fea0003800000 */
        /* <DEDUP_REMOVED lines=10> */
.L_x_70:
[----:B------:R-:W-:Y:S01]  /*35e0*/  ISETP.NE.AND P0, PT, R16, 0x1, PT ;  /* 0x000000011000780c */ /* 0x000fe20003f05270 */
[----:B-1----:R-:W-:Y:S01]  /*35f0*/  VIADD R7, R20, 0xffffffff ;  /* 0xffffffff14077836 */ /* 0x002fe20000000000 */
[----:B0-----:R-:W-:Y:S01]  /*3600*/  SHF.R.U64 R0, R4, R27, R5 ;  /* 0x0000001b04007219 */ /* 0x001fe20000001205 */
[----:B------:R-:W-:Y:S01]  /*3610*/  IMAD.MOV R13, RZ, RZ, -R13 ;  /* 0x000000ffff0d7224 */ /* 0x000fe200078e0a0d */
[----:B------:R-:W-:Y:S01]  /*3620*/  LOP3.LUT R5, R10, R25, RZ, 0xc0, !PT ;  /* 0x000000190a057212 */ /* 0x000fe200078ec0ff */
[----:B------:R-:W-:Y:S01]  /*3630*/  IMAD.MOV.U32 R4, RZ, RZ, 0x1 ;  /* 0x00000001ff047424 */ /* 0x000fe200078e00ff */
[----:B------:R-:W-:Y:S01]  /*3640*/  LOP3.LUT R12, R12, R7, RZ, 0xc0, !PT ;  /* 0x000000070c0c7212 */ /* 0x000fe200078ec0ff */
[----:B------:R-:W-:Y:S02]  /*3650*/  IMAD.MOV R3, RZ, RZ, -R0 ;  /* 0x000000ffff037224 */ /* 0x000fe400078e0a00 */
[----:B------:R-:W-:Y:S02]  /*3660*/  IMAD R0, R26, R0, R5 ;  /* 0x000000001a007224 */ /* 0x000fe400078e0205 */
[----:B---3--:R-:W-:-:S02]  /*3670*/  IMAD R3, R3, R30, R14 ;  /* 0x0000001e03037224 */ /* 0x008fc400078e020e */
[----:B--2---:R-:W-:Y:S02]  /*3680*/  @P0 IMAD R21, R15, R13, R24 ;  /* 0x0000000d0f150224 */ /* 0x004fe400078e0218 */
[----:B------:R-:W-:Y:S01]  /*3690*/  IMAD R5, R3, R20, R12 ;  /* 0x0000001403057224 */ /* 0x000fe200078e020c */
[----:B------:R-:W-:Y:S01]  /*36a0*/  PRMT R3, R4, 0x7610, R3 ;  /* 0x0000761004037816 */ /* 0x000fe20000000003 */
[----:B------:R-:W-:-:S05]  /*36b0*/  IMAD R0, R0, R31, R21 ;  /* 0x0000001f00007224 */ /* 0x000fca00078e0215 */
[----:B------:R-:W-:Y:S02]  /*36c0*/  SEL R48, R5, R0, !P0 ;  /* 0x0000000005307207 */ /* 0x000fe40004000000 */
[----:B------:R-:W-:-:S07]  /*36d0*/  SEL R0, R0, R5, !P0 ;  /* 0x0000000500007207 */ /* 0x000fce0004000000 */
.L_x_68:
[----:B------:R-:W-:Y:S01]  /*36e0*/  LOP3.LUT P0, RZ, R3, 0xff, RZ, 0xc0, !PT ;  /* 0x000000ff03ff7812 */ /* 0x000fe2000780c0ff */
[----:B------:R-:W-:-:S12]  /*36f0*/  IMAD.MOV.U32 R49, RZ, RZ, R0 ;  /* 0x000000ffff317224 */ /* 0x000fd800078e0000 */
[----:B------:R-:W-:Y:S05]  /*3700*/  @P0 BRA `(.L_x_71) ;  /* 0xffffffdc007c0947 */ /* 0x000fea000383ffff */
[----:B------:R-:W-:Y:S05]  /*3710*/  EXIT ;  /* 0x000000000000794d */ /* 0x000fea0003800000 */
.L_x_8:
        /* <DEDUP_REMOVED lines=26> */
.L_x_73:
[----:B------:R-:W0:Y:S01]  /*38c0*/  LDC.64 R28, c[0x0][0x640] ;  /* 0x00019000ff1c7b82 */ /* 0x000e220000000a00 */
[-CC-:B------:R-:W-:Y:S01]  /*38d0*/  SHF.R.U64 R23, R14, R6.reuse, R15.reuse ;  /* 0x000000060e177219 */ /* 0x180fe2000000120f */
[----:B------:R-:W-:Y:S01]  /*38e0*/  IMAD.MOV.U32 R10, RZ, RZ, R2 ;  /* 0x000000ffff0a7224 */ /* 0x000fe200078e0002 */
[----:B------:R-:W-:Y:S01]  /*38f0*/  SHF.R.U32.HI R6, RZ, R6, R15 ;  /* 0x00000006ff067219 */ /* 0x000fe2000001160f */
[----:B------:R-:W-:Y:S01]  /*3900*/  IMAD.MOV.U32 R30, RZ, RZ, 0x1 ;  /* 0x00000001ff1e7424 */ /* 0x000fe200078e00ff */
[----:B------:R-:W-:-:S03]  /*3910*/  IADD3 R13, P0, RZ, -R23, RZ ;  /* 0x80000017ff0d7210 */ /* 0x000fc60007f1e0ff */
[----:B------:R-:W1:Y:S02]  /*3920*/  LDC R12, c[0x0][0x618] ;  /* 0x00018600ff0c7b82 */ /* 0x000e640000000800 */
[----:B------:R-:W-:-:S04]  /*3930*/  IMAD.X R11, RZ, RZ, ~R6, P0 ;  /* 0x000000ffff0b7224 */ /* 0x000fc800000e0e06 */
[-C--:B------:R-:W-:Y:S02]  /*3940*/  IMAD R6, R11, R24.reuse, RZ ;  /* 0x000000180b067224 */ /* 0x080fe400078e02ff */
[----:B------:R-:W2:Y:S01]  /*3950*/  LDC R14, c[0x0][0x608] ;  /* 0x00018200ff0e7b82 */ /* 0x000ea20000000800 */
[----:B------:R-:W-:Y:S02]  /*3960*/  IMAD.MOV.U32 R11, RZ, RZ, R17 ;  /* 0x000000ffff0b7224 */ /* 0x000fe400078e0011 */
[----:B------:R-:W-:-:S05]  /*3970*/  IMAD.WIDE.U32 R10, R13, R24, R10 ;  /* 0x000000180d0a7225 */ /* 0x000fca00078e000a */
[----:B------:R-:W3:Y:S01]  /*3980*/  LDC R27, c[0x0][0x658] ;  /* 0x00019600ff1b7b82 */ /* 0x000ee20000000800 */
[----:B------:R-:W-:Y:S01]  /*3990*/  IMAD R13, R13, R25, R6 ;  /* 0x000000190d0d7224 */ /* 0x000fe200078e0206 */
[----:B0-----:R-:W-:-:S03]  /*39a0*/  ISETP.NE.U32.AND P0, PT, R28, RZ, PT ;  /* 0x000000ff1c00720c */ /* 0x001fc60003f05070 */
[----:B------:R-:W-:Y:S01]  /*39b0*/  IMAD.IADD R11, R11, 0x1, R13 ;  /* 0x000000010b0b7824 */ /* 0x000fe200078e020d */
[----:B------:R-:W-:Y:S02]  /*39c0*/  ISETP.NE.AND.EX P0, PT, R29, RZ, PT, P0 ;  /* 0x000000ff1d00720c */ /* 0x000fe40003f05300 */
[----:B------:R-:W0:Y:S02]  /*39d0*/  LDC R22, c[0x0][0x600] ;  /* 0x00018000ff167b82 */ /* 0x000e240000000800 */
[-CC-:B-1----:R-:W-:Y:S01]  /*39e0*/  SHF.R.U64 R8, R10, R12.reuse, R11.reuse ;  /* 0x0000000c0a087219 */ /* 0x182fe2000000120b */
[----:B------:R-:W-:Y:S01]  /*39f0*/  IMAD.MOV.U32 R10, RZ, RZ, -0x1 ;  /* 0xffffffffff0a7424 */ /* 0x000fe200078e00ff */
[----:B------:R-:W-:-:S04]  /*3a00*/  SHF.R.U32.HI R11, RZ, R12, R11 ;  /* 0x0000000cff0b7219 */ /* 0x000fc8000001160b */
[----:B------:R-:W1:Y:S01]  /*3a10*/  LDC R24, c[0x0][0x648] ;  /* 0x00019200ff187b82 */ /* 0x000e620000000800 */
[-CC-:B--2---:R-:W-:Y:S02]  /*3a20*/  SHF.R.U64 R21, R8, R14.reuse, R11.reuse ;  /* 0x0000000e08157219 */ /* 0x184fe4000000120b */
[----:B------:R-:W-:-:S05]  /*3a30*/  SHF.R.U32.HI R6, RZ, R14, R11 ;  /* 0x0000000eff067219 */ /* 0x000fca000001160b */
[----:B------:R-:W2:Y:S01]  /*3a40*/  LDC R26, c[0x0][0x638] ;  /* 0x00018e00ff1a7b82 */ /* 0x000ea20000000800 */
[-C--:B---3--:R-:W-:Y:S02]  /*3a50*/  SHF.L.U32 R10, R10, R27.reuse, RZ ;  /* 0x0000001b0a0a7219 */ /* 0x088fe400000006ff */
[-CC-:B------:R-:W-:Y:S02]  /*3a60*/  SHF.R.U64 R25, R21, R27.reuse, R6.reuse ;  /* 0x0000001b15197219 */ /* 0x180fe40000001206 */
[----:B------:R-:W-:Y:S02]  /*3a70*/  LOP3.LUT R32, RZ, R10, RZ, 0x33, !PT ;  /* 0x0000000aff207212 */ /* 0x000fe400078e33ff */
[----:B------:R-:W-:Y:S01]  /*3a80*/  SHF.R.U32.HI R11, RZ, R27, R6 ;  /* 0x0000001bff0b7219 */ /* 0x000fe20000011606 */
[----:B------:R-:W3:Y:S01]  /*3a90*/  LDC R31, c[0x0][0x610] ;  /* 0x00018400ff1f7b82 */ /* 0x000ee20000000800 */
[----:B------:R-:W-:Y:S01]  /*3aa0*/  IMAD.MOV.U32 R10, RZ, RZ, R25 ;  /* 0x000000ffff0a7224 */ /* 0x000fe200078e0019 */
[----:B------:R-:W-:Y:S06]  /*3ab0*/  @!P0 BRA `(.L_x_74) ;  /* 0x0000000000288947 */ /* 0x000fec0003800000 */
        /* <DEDUP_REMOVED lines=10> */
.L_x_74:
[----:B------:R-:W-:Y:S02]  /*3b60*/  ISETP.NE.AND P0, PT, R16, 0x1, PT ;  /* 0x000000011000780c */ /* 0x000fe40003f05270 */
[----:B-1----:R-:W-:Y:S01]  /*3b70*/  SHF.R.U64 R6, R10, R24, R11 ;  /* 0x000000180a067219 */ /* 0x002fe2000000120b */
[----:B0-----:R-:W-:Y:S01]  /*3b80*/  VIADD R11, R22, 0xffffffff ;  /* 0xffffffff160b7836 */ /* 0x001fe20000000000 */
[----:B------:R-:W-:Y:S02]  /*3b90*/  SHF.L.U32 R30, R30, R27, RZ ;  /* 0x0000001b1e1e7219 */ /* 0x000fe400000006ff */
[----:B------:R-:W-:Y:S01]  /*3ba0*/  LOP3.LUT R5, R21, R32, RZ, 0xc0, !PT ;  /* 0x0000002015057212 */ /* 0x000fe200078ec0ff */
[----:B------:R-:W-:-:S04]  /*3bb0*/  IMAD.MOV R10, RZ, RZ, -R6 ;  /* 0x000000ffff0a7224 */ /* 0x000fc800078e0a06 */
[----:B------:R-:W-:Y:S01]  /*3bc0*/  IMAD R6, R30, R6, R5 ;  /* 0x000000061e067224 */ /* 0x000fe200078e0205 */
[----:B------:R-:W-:Y:S01]  /*3bd0*/  LOP3.LUT R5, R8, R11, RZ, 0xc0, !PT ;  /* 0x0000000b08057212 */ /* 0x000fe200078ec0ff */
[----:B------:R-:W-:Y:S02]  /*3be0*/  @P0 IMAD R7, R9, R20, R4 ;  /* 0x0000001409070224 */ /* 0x000fe400078e0204 */
[----:B--2---:R-:W-:Y:S02]  /*3bf0*/  IMAD R4, R10, R26, R25 ;  /* 0x0000001a0a047224 */ /* 0x004fe400078e0219 */
[----:B---3--:R-:W-:Y:S02]  /*3c00*/  IMAD R7, R6, R31, R7 ;  /* 0x0000001f06077224 */ /* 0x008fe400078e0207 */
[----:B------:R-:W-:Y:S02]  /*3c10*/  IMAD R4, R4, R22, R5 ;  /* 0x0000001604047224 */ /* 0x000fe400078e0205 */
[----:B------:R-:W-:-:S02]  /*3c20*/  IMAD.MOV.U32 R8, RZ, RZ, 0x1 ;  /* 0x00000001ff087424 */ /* 0x000fc400078e00ff */
[----:B------:R-:W-:Y:S01]  /*3c30*/  IMAD.MOV.U32 R6, RZ, RZ, R23 ;  /* 0x000000ffff067224 */ /* 0x000fe200078e0017 */
[----:B------:R-:W-:Y:S02]  /*3c40*/  SEL R22, R4, R7, !P0 ;  /* 0x0000000704167207 */ /* 0x000fe40004000000 */
[----:B------:R-:W-:-:S07]  /*3c50*/  SEL R21, R7, R4, !P0 ;  /* 0x0000000407157207 */ /* 0x000fce0004000000 */
.L_x_72:
[----:B------:R-:W-:-:S08]  /*3c60*/  NOP ;  /* 0x0000000000007918 */ /* 0x000fd00000000000 */
[----:B------:R-:W0:-:S00]  /*3c70*/  USETMAXREG.DEALLOC.CTAPOOL 0x28 ;  /* 0x00000028000079c8 */ /* 0x000e0000080e0500 */
[----:B0-----:R-:W-:-:S13]  /*3c80*/  ISETP.NE.AND P0, PT, R3, RZ, PT ;  /* 0x000000ff0300720c */ /* 0x001fda0003f05270 */
[----:B------:R-:W-:Y:S05]  /*3c90*/  @P0 EXIT ;  /* 0x000000000000094d */ /* 0x000fea0003800000 */
[----:B------:R-:W-:Y:S01]  /*3ca0*/  LOP3.LUT P0, RZ, R8, 0xff, RZ, 0xc0, !PT ;  /* 0x000000ff08ff7812 */ /* 0x000fe2000780c0ff */
[----:B------:R-:W-:Y:S02]  /*3cb0*/  IMAD.MOV.U32 R8, RZ, RZ, 0x1 ;  /* 0x00000001ff087424 */ /* 0x000fe400078e00ff */
[----:B------:R-:W-:-:S10]  /*3cc0*/  IMAD.MOV.U32 R9, RZ, RZ, RZ ;  /* 0x000000ffff097224 */ /* 0x000fd400078e00ff */
[----:B------:R-:W-:Y:S05]  /*3cd0*/  @!P0 BRA `(.L_x_75) ;  /* 0x0000000c00308947 */ /* 0x000fea0003800000 */
[----:B------:R-:W0:Y:S01]  /*3ce0*/  LDC R3, c[0x0][0x28c] ;  /* 0x0000a300ff037b82 */ /* 0x000e220000000800 */
[----:B------:R-:W1:Y:S01]  /*3cf0*/  S2R R13, SR_CgaCtaId ;  /* 0x00000000000d7919 */ /* 0x000e620000008800 */
[----:B------:R-:W-:Y:S01]  /*3d00*/  ULDC UR5, c[0x0][0x658] ;  /* 0x0001960000057ab9 */ /* 0x000fe20000000800 */
[----:B------:R-:W-:Y:S01]  /*3d10*/  UMOV UR6, 0xffffffff ;  /* 0xffffffff00067882 */ /* 0x000fe20000000000 */
[----:B------:R-:W-:Y:S01]  /*3d20*/  BSSY B0, `(.L_x_75) ;  /* 0x00000c7000007945 */ /* 0x000fe20003800000 */
[----:B------:R-:W-:Y:S01]  /*3d30*/  USHF.L.U32 UR6, UR6, UR5, URZ ;  /* 0x0000000506067299 */ /* 0x000fe2000800063f */
[----:B------:R-:W-:Y:S01]  /*3d40*/  IMAD.MOV.U32 R11, RZ, RZ, 0x1 ;  /* 0x00000001ff0b7424 */ /* 0x000fe200078e00ff */
[----:B------:R-:W-:Y:S01]  /*3d50*/  LOP3.LUT R10, R18, 0x2, RZ, 0xfc, !PT ;  /* 0x00000002120a7812 */ /* 0x000fe200078efcff */
[----:B------:R-:W-:Y:S01]  /*3d60*/  IMAD.MOV.U32 R8, RZ, RZ, 0x1 ;  /* 0x00000001ff087424 */ /* 0x000fe200078e00ff */
[----:B------:R-:W-:Y:S01]  /*3d70*/  ULDC UR4, c[0x0][0x600] ;  /* 0x0001800000047ab9 */ /* 0x000fe20000000800 */
[----:B------:R-:W-:Y:S01]  /*3d80*/  IMAD.MOV.U32 R9, RZ, RZ, RZ ;  /* 0x000000ffff097224 */ /* 0x000fe200078e00ff */
[----:B------:R-:W-:Y:S01]  /*3d90*/  UMOV UR7, 0x1 ;  /* 0x0000000100077882 */ /* 0x000fe20000000000 */
[----:B------:R-:W-:-:S02]  /*3da0*/  UIADD3 UR15, UR4, -0x1, URZ ;  /* 0xffffffff040f7890 */ /* 0x000fc4000fffe03f */
[----:B------:R-:W-:Y:S02]  /*3db0*/  USHF.L.U32 UR17, UR7, UR5, URZ ;  /* 0x0000000507117299 */ /* 0x000fe4000800063f */
[----:B------:R-:W-:Y:S01]  /*3dc0*/  ULOP3.LUT UR16, URZ, UR6, URZ, 0x33, !UPT ;  /* 0x000000063f107292 */ /* 0x000fe2000f8e333f */
[----:B------:R-:W-:Y:S01]  /*3dd0*/  ULDC.64 UR20, c[0x0][0x198] ;  /* 0x0000660000147ab9 */ /* 0x000fe20000000a00 */
[----:B0-----:R-:W-:-:S05]  /*3de0*/  VIADD R3, R3, 0x7f ;  /* 0x0000007f03037836 */ /* 0x001fca0000000000 */
[----:B------:R-:W-:-:S04]  /*3df0*/  SHF.R.S32.HI R4, RZ, 0x1f, R3 ;  /* 0x0000001fff047819 */ /* 0x000fc80000011403 */
[----:B------:R-:W-:Y:S01]  /*3e00*/  LEA.HI R4, R4, R3, RZ, 0x7 ;  /* 0x0000000304047211 */ /* 0x000fe200078f38ff */
[C---:B-1----:R-:W-:Y:S02]  /*3e10*/  IMAD.SHL.U32 R3, R13.reuse, 0x800, RZ ;  /* 0x000008000d037824 */ /* 0x042fe400078e00ff */
[----:B------:R-:W-:Y:S01]  /*3e20*/  IMAD.SHL.U32 R13, R13, 0x10, RZ ;  /* 0x000000100d0d7824 */ /* 0x000fe200078e00ff */
[----:B------:R-:W-:Y:S02]  /*3e30*/  SHF.R.S32.HI R12, RZ, 0x7, R4 ;  /* 0x00000007ff0c7819 */ /* 0x000fe40000011404 */
[----:B------:R-:W-:Y:S02]  /*3e40*/  LOP3.LUT R3, R3, 0x800, RZ, 0xc0, !PT ;  /* 0x0000080003037812 */ /* 0x000fe400078ec0ff */
[----:B------:R-:W-:Y:S01]  /*3e50*/  LOP3.LUT R13, R13, 0x10, RZ, 0xc0, !PT ;  /* 0x000000100d0d7812 */ /* 0x000fe200078ec0ff */
[----:B------:R-:W-:Y:S01]  /*3e60*/  VIADD R20, R12, 0x1 ;  /* 0x000000010c147836 */ /* 0x000fe20000000000 */
[----:B------:R-:W-:-:S07]  /*3e70*/  LOP3.LUT R19, R3, 0x2c180, RZ, 0xfc, !PT ;  /* 0x0002c18003137812 */ /* 0x000fce00078efcff */
.L_x_86:
[----:B------:R-:W-:-:S03]  /*3e80*/  UMOV UR4, 0xffffffff ;  /* 0xffffffff00047882 */ /* 0x000fc60000000000 */
[----:B------:R-:W-:Y:S05]  /*3e90*/  BRA.DIV UR4, `(.L_x_76) ;  /* 0x0000001204a47947 */ /* 0x000fea000b800000 */
[----:B------:R-:W-:-:S13]  /*3ea0*/  ELECT P6, URZ, PT ;  /* 0x00000000003f782f */ /* 0x000fda00038c0000 */
.L_x_104:
[----:B------:R-:W0:Y:S01]  /*3eb0*/  LDC R3, c[0x0][0x28c] ;  /* 0x0000a300ff037b82 */ /* 0x000e220000000800 */
[----:B------:R-:W-:Y:S01]  /*3ec0*/  BSSY B1, `(.L_x_77) ;  /* 0x0000038000017945 */ /* 0x000fe20003800000 */
[----:B0-----:R-:W-:-:S13]  /*3ed0*/  ISETP.LT.OR P6, PT, R3, 0x1, !P6 ;  /* 0x000000010300780c */ /* 0x001fda00077c1670 */
[----:B------:R-:W-:Y:S05]  /*3ee0*/  @P6 BRA `(.L_x_78) ;  /* 0x0000000000d46947 */ /* 0x000fea0003800000 */
[----:B------:R-:W-:Y:S02]  /*3ef0*/  IMAD R22, R22, 0x20, R13 ;  /* 0x0000002016167824 */ /* 0x000fe400078e020d */
[----:B------:R-:W-:Y:S02]  /*3f00*/  IMAD.SHL.U32 R21, R21, 0x80, RZ ;  /* 0x0000008015157824 */ /* 0x000fe400078e00ff */
[----:B------:R-:W-:Y:S02]  /*3f10*/  IMAD.MOV.U32 R23, RZ, RZ, RZ ;  /* 0x000000ffff177224 */ /* 0x000fe400078e00ff */
[----:B------:R-:W-:Y:S02]  /*3f20*/  IMAD.MOV.U32 R3, RZ, RZ, R20 ;  /* 0x000000ffff037224 */ /* 0x000fe400078e0014 */
[----:B------:R-:W-:Y:S02]  /*3f30*/  IMAD.MOV.U32 R4, RZ, RZ, R8 ;  /* 0x000000ffff047224 */ /* 0x000fe400078e0008 */
[----:B------:R-:W-:-:S07]  /*3f40*/  IMAD.MOV.U32 R14, RZ, RZ, R9 ;  /* 0x000000ffff0e7224 */ /* 0x000fce00078e0009 */
.L_x_81:
[----:B------:R-:W0:Y:S01]  /*3f50*/  S2R R24, SR_CgaCtaId ;  /* 0x0000000000187919 */ /* 0x000e220000008800 */
[----:B------:R-:W-:Y:S02]  /*3f60*/  MOV R5, 0x400 ;  /* 0x0000040000057802 */ /* 0x000fe40000000f00 */
[----:B------:R-:W-:-:S13]  /*3f70*/  ISETP.NE.AND P1, PT, R0, RZ, PT ;  /* 0x000000ff0000720c */ /* 0x000fda0003f25270 */
[----:B------:R-:W1:Y:S01]  /*3f80*/  @!P1 LDC R7, c[0x0][0x500] ;  /* 0x00014000ff079b82 */ /* 0x000e620000000800 */
[----:B0-----:R-:W-:Y:S02]  /*3f90*/  LEA R15, R24, R5, 0x18 ;  /* 0x00000005180f7211 */ /* 0x001fe400078ec0ff */
[----:B------:R-:W-:-:S03]  /*3fa0*/  SHF.L.U32 R5, R4, 0x1f, RZ ;  /* 0x0000001f04057819 */ /* 0x000fc600000006ff */
[----:B------:R-:W-:-:S04]  /*3fb0*/  IMAD R24, R14, 0x8, R15 ;  /* 0x000000080e187824 */ /* 0x000fc800078e020f */
[----:B------:R-:W0:Y:S02]  /*3fc0*/  SYNCS.PHASECHK.TRANS64.TRYWAIT P0, [R24+URZ+0x58], R5 ;  /* 0x00005805180075a7 */ /* 0x000e24000800017f */
[----:B01----:R-:W-:Y:S05]  /*3fd0*/  @!P0 BRA `(.L_x_79) ;  /* 0x0000001000748947 */ /* 0x003fea0003800000 */
.L_x_105:
[----:B0-----:R-:W-:Y:S01]  /*3fe0*/  PRMT R5, R10, 0x9910, RZ ;  /* 0x000099100a057816 */ /* 0x001fe200000000ff */
[----:B------:R0:W-:Y:S03]  /*3ff0*/  @!P1 SYNCS.ARRIVE.TRANS64 RZ, [R24+URZ], R7 ;  /* 0x0000000718ff99a7 */ /* 0x0001e6000800003f */
[----:B------:R-:W-:-:S13]  /*4000*/  ISETP.NE.AND P0, PT, R5, 0x2, PT ;  /* 0x000000020500780c */ /* 0x000fda0003f05270 */
[----:B0-----:R-:W-:Y:S05]  /*4010*/  @P0 BRA `(.L_x_80) ;  /* 0x0000000000040947 */ /* 0x001fea0003800000 */
[----:B------:R-:W-:Y:S01]  /*4020*/  BPT.TRAP 0x1 ;  /* 0x000000040000795c */ /* 0x000fe20000300000 */
.L_x_80:
[----:B------:R-:W-:Y:S01]  /*4030*/  R2UR UR13, R15 ;  /* 0x000000000f0d72ca */ /* 0x000fe200000e0000 */
[----:B------:R-:W-:Y:S01]  /*4040*/  IMAD R15, R14, 0x4000, R15 ;  /* 0x000040000e0f7824 */ /* 0x000fe200078e020f */
[----:B------:R-:W-:Y:S01]  /*4050*/  R2UR UR9, R24 ;  /* 0x00000000180972ca */ /* 0x000fe200000e0000 */
[C---:B------:R-:W-:Y:S01]  /*4060*/  IMAD R5, R14.reuse, 0x1000, R19 ;  /* 0x000010000e057824 */ /* 0x040fe200078e0213 */
[----:B------:R-:W-:Y:S01]  /*4070*/  UIADD3 UR4, UP0, UR20, 0xf0, URZ ;  /* 0x000000f014047890 */ /* 0x000fe2000ff1e03f */
[----:B------:R-:W-:Y:S01]  /*4080*/  VIADD R3, R3, 0xffffffff ;  /* 0xffffffff03037836 */ /* 0x000fe20000000000 */
[----:B------:R-:W-:Y:S01]  /*4090*/  R2UR UR5, R15 ;  /* 0x000000000f0572ca */ /* 0x000fe200000e0000 */
[----:B------:R-:W-:Y:S01]  /*40a0*/  UIADD3 UR22, UP1, UR20, 0x1f0, URZ ;  /* 0x000001f014167890 */ /* 0x000fe2000ff3e03f */
[----:B------:R-:W-:Y:S01]  /*40b0*/  R2UR UR8, R5 ;  /* 0x00000000050872ca */ /* 0x000fe200000e0000 */
[----:B------:R-:W-:Y:S01]  /*40c0*/  VIADD R14, R14, 0x1 ;  /* 0x000000010e0e7836 */ /* 0x000fe20000000000 */
[----:B------:R-:W-:Y:S01]  /*40d0*/  R2UR UR11, R21 ;  /* 0x00000000150b72ca */ /* 0x000fe200000e0000 */
[----:B------:R-:W-:Y:S01]  /*40e0*/  UIADD3.X UR23, URZ, UR21, URZ, UP1, !UPT ;  /* 0x000000153f177290 */ /* 0x000fe20008ffe43f */
[----:B------:R-:W-:Y:S01]  /*40f0*/  R2UR UR10, R23 ;  /* 0x00000000170a72ca */ /* 0x000fe200000e0000 */
[----:B------:R-:W-:Y:S01]  /*4100*/  UMOV UR6, 0x0 ;  /* 0x0000000000067882 */ /* 0x000fe20000000000 */
[----:B------:R-:W-:Y:S01]  /*4110*/  R2UR UR12, R6 ;  /* 0x00000000060c72ca */ /* 0x000fe200000e0000 */
[----:B------:R-:W-:Y:S01]  /*4120*/  UMOV UR7, 0x10000000 ;  /* 0x1000000000077882 */ /* 0x000fe20000000000 */
[----:B------:R-:W-:Y:S01]  /*4130*/  R2UR UR18, R22 ;  /* 0x00000000161272ca */ /* 0x000fe200000e0000 */
[----:B------:R-:W-:Y:S01]  /*4140*/  UMOV UR19, 0x30000 ;  /* 0x0003000000137882 */ /* 0x000fe20000000000 */
[----:B------:R-:W-:Y:S01]  /*4150*/  ISETP.GT.AND P1, PT, R3, 0x1, PT ;  /* 0x000000010300780c */ /* 0x000fe20003f24270 */
[----:B------:R-:W-:Y:S01]  /*4160*/  UIADD3 UR14, UR5, 0x180, URZ ;  /* 0x00000180050e7890 */ /* 0x000fe2000fffe03f */
[----:B------:R-:W-:Y:S01]  /*4170*/  ISETP.NE.AND P0, PT, R14, 0xb, PT ;  /* 0x0000000b0e00780c */ /* 0x000fe20003f05270 */
[----:B------:R-:W-:Y:S01]  /*4180*/  UIADD3.X UR5, URZ, UR21, URZ, UP0, !UPT ;  /* 0x000000153f057290 */ /* 0x000fe200087fe43f */
[----:B------:R-:W-:Y:S01]  /*4190*/  VIADD R23, R23, 0x80 ;  /* 0x0000008017177836 */ /* 0x000fe20000000000 */
[----:B------:R-:W-:Y:S01]  /*41a0*/  UIADD3 UR13, UR13, UR8, URZ ;  /* 0x000000080d0d7290 */ /* 0x000fe2000fffe03f */
[----:B------:R-:W-:-:S02]  /*41b0*/  SEL R5, RZ, 0x1, P0 ;  /* 0x00000001ff057807 */ /* 0x000fc40000000000 */
[----:B------:R-:W-:Y:S01]  /*41c0*/  UMOV UR8, UR14 ;  /* 0x0000000e00087c82 */ /* 0x000fe20008000000 */
[----:B------:R-:W-:Y:S02]  /*41d0*/  SEL R14, R14, RZ, P0 ;  /* 0x000000ff0e0e7207 */ /* 0x000fe40000000000 */
[----:B------:R-:W-:Y:S01]  /*41e0*/  LOP3.LUT R4, R4, R5, RZ, 0x3c, !PT ;  /* 0x0000000504047212 */ /* 0x000fe200078e3cff */
[----:B------:R0:W-:Y:S02]  /*41f0*/  UTMALDG.3D [UR8], [UR4], desc[UR6] ;  /* 0x00000608040075b4 */ /* 0x0001e40008011000 */
[----:B0-----:R-:W-:Y:S01]  /*4200*/  UMOV UR11, UR18 ;  /* 0x00000012000b7c82 */ /* 0x001fe20008000000 */
[----:B------:R-:W-:Y:S02]  /*4210*/  UMOV UR8, UR13 ;  /* 0x0000000d00087c82 */ /* 0x000fe40008000000 */
[----:B------:R0:W-:Y:S02]  /*4220*/  UTMALDG.3D.MULTICAST [UR8], [UR22], UR19, desc[UR6] ;  /* 0x00000608160073b4 */ /* 0x0001e40008011813 */
[----:B0-----:R-:W-:Y:S05]  /*4230*/  @P1 BRA `(.L_x_81) ;  /* 0xfffffffc00441947 */ /* 0x001fea000383ffff */
.L_x_78:
[----:B------:R-:W-:Y:S05]  /*4240*/  BSYNC B1 ;  /* 0x0000000000017941 */ /* 0x000fea0003800000 */
.L_x_77:
[----:B------:R-:W-:Y:S01]  /*4250*/  LOP3.LUT P1, RZ, R11, 0xff, RZ, 0xc0, !PT ;  /* 0x000000ff0bff7812 */ /* 0x000fe2000782c0ff */
[C---:B------:R-:W-:Y:S01]  /*4260*/  IMAD.IADD R6, R12.reuse, 0x1, R9 ;  /* 0x000000010c067824 */ /* 0x040fe200078e0209 */
[----:B------:R-:W-:Y:S01]  /*4270*/  ULDC.64 UR4, c[0x0][0x650] ;  /* 0x0001940000047ab9 */ /* 0x000fe20000000a00 */
[----:B------:R-:W-:Y:S01]  /*4280*/  ISETP.GE.U32.AND P2, PT, R12, 0xb, PT ;  /* 0x0000000b0c00780c */ /* 0x000fe20003f46070 */
[----:B------:R-:W-:Y:S01]  /*4290*/  BSSY B1, `(.L_x_82) ;  /* 0x000006d000017945 */ /* 0x000fe20003800000 */
[----:B------:R-:W-:Y:S01]  /*42a0*/  IMAD.MOV.U32 R21, RZ, RZ, -0x1 ;  /* 0xffffffffff157424 */ /* 0x000fe200078e00ff */
[----:B------:R-:W-:Y:S01]  /*42b0*/  ISETP.GT.U32.AND P0, PT, R6, 0xa, PT ;  /* 0x0000000a0600780c */ /* 0x000fe20003f04070 */
[----:B------:R-:W-:Y:S01]  /*42c0*/  IMAD.MOV.U32 R22, RZ, RZ, -0x1 ;  /* 0xffffffffff167424 */ /* 0x000fe200078e00ff */
[----:B------:R-:W-:Y:S02]  /*42d0*/  PRMT R11, RZ, 0x7610, R11 ;  /* 0x00007610ff0b7816 */ /* 0x000fe4000000000b */
[----:B------:R-:W-:-:S03]  /*42e0*/  ISETP.LT.U32.AND P0, PT, R12, 0xb, P0 ;  /* 0x0000000b0c00780c */ /* 0x000fc60000701070 */
[----:B------:R-:W0:Y:S01]  /*42f0*/  @P1 S2R R4, SR_CgaCtaId ;  /* 0x0000000000041919 */ /* 0x000e220000008800 */
[----:B------:R-:W-:-:S04]  /*4300*/  @P1 MOV R3, 0x400 ;  /* 0x0000040000031802 */ /* 0x000fc80000000f00 */
[----:B0-----:R-:W-:Y:S01]  /*4310*/  @P1 LEA R3, R4, R3, 0x18 ;  /* 0x0000000304031211 */ /* 0x001fe200078ec0ff */
[----:B------:R-:W-:-:S03]  /*4320*/  IMAD.WIDE.U32 R4, R6, -0x45d1745d, RZ ;  /* 0xba2e8ba306047825 */ /* 0x000fc600078e00ff */
[----:B------:R0:W-:Y:S01]  /*4330*/  @P1 SYNCS.ARRIVE.TRANS64.A1T0 RZ, [R3+URZ+0xc8], RZ ;  /* 0x0000c8ff03ff19a7 */ /* 0x0001e2000810003f */
[----:B------:R-:W-:Y:S02]  /*4340*/  IADD3 R2, P1, R2, UR36, RZ ;  /* 0x0000002402027c10 */ /* 0x000fe4000ff3e0ff */
[----:B------:R-:W-:Y:S02]  /*4350*/  SHF.R.U32.HI R5, RZ, 0x3, R5 ;  /* 0x00000003ff057819 */ /* 0x000fe40000011605 */
[----:B------:R-:W-:Y:S02]  /*4360*/  IADD3.X R17, R17, UR42, RZ, P1, !PT ;  /* 0x0000002a11117c10 */ /* 0x000fe40008ffe4ff */
[----:B0-----:R-:W-:Y:S01]  /*4370*/  SEL R3, RZ, 0x1, !P0 ;  /* 0x00000001ff037807 */ /* 0x001fe20004000000 */
[----:B------:R-:W-:Y:S01]  /*4380*/  IMAD R9, R5, -0xb, R6 ;  /* 0xfffffff505097824 */ /* 0x000fe200078e0206 */
[----:B------:R-:W-:Y:S01]  /*4390*/  ISETP.GE.U32.AND P0, PT, R2, UR4, PT ;  /* 0x0000000402007c0c */ /* 0x000fe2000bf06070 */
[----:B------:R-:W-:Y:S01]  /*43a0*/  IMAD.MOV.U32 R6, RZ, RZ, -0x1 ;  /* 0xffffffffff067424 */ /* 0x000fe200078e00ff */
[----:B------:R-:W-:-:S02]  /*43b0*/  LOP3.LUT R8, R8, R3, RZ, 0x3c, !PT ;  /* 0x0000000308087212 */ /* 0x000fc400078e3cff */
[----:B------:R-:W-:Y:S02]  /*43c0*/  ISETP.GE.U32.AND.EX P0, PT, R17, UR5, PT, P0 ;  /* 0x0000000511007c0c */ /* 0x000fe4000bf06100 */
[----:B------:R-:W-:Y:S02]  /*43d0*/  @P2 LOP3.LUT R8, R8, 0x1, R5, 0x78, !PT ;  /* 0x0000000108082812 */ /* 0x000fe400078e7805 */
[----:B------:R-:W-:-:S09]  /*43e0*/  PRMT R3, RZ, 0x7610, R3 ;  /* 0x00007610ff037816 */ /* 0x000fd20000000003 */
[----:B------:R-:W-:Y:S05]  /*43f0*/  @P0 BRA `(.L_x_83) ;  /* 0x0000000400580947 */ /* 0x000fea0003800000 */
[----:B------:R-:W0:Y:S01]  /*4400*/  S2R R21, SR_CTAID.X ;  /* 0x0000000000157919 */ /* 0x000e220000002500 */
[----:B------:R-:W-:Y:S01]  /*4410*/  ULDC.64 UR4, c[0x0][0x628] ;  /* 0x00018a0000047ab9 */ /* 0x000fe20000000a00 */
[----:B------:R-:W-:Y:S01]  /*4420*/  ULDC UR7, c[0x0][0x630] ;  /* 0x00018c0000077ab9 */ /* 0x000fe20000000800 */
[----:B------:R-:W-:Y:S01]  /*4430*/  ISETP.NE.U32.AND P0, PT, RZ, UR4, PT ;  /* 0x00000004ff007c0c */ /* 0x000fe2000bf05070 */
[----:B------:R-:W1:Y:S01]  /*4440*/  S2R R15, SR_CTAID.Y ;  /* 0x00000000000f7919 */ /* 0x000e620000002600 */
[----:B------:R-:W-:Y:S01]  /*4450*/  ULDC UR8, c[0x0][0x150] ;  /* 0x0000540000087ab9 */ /* 0x000fe20000000800 */
[----:B------:R-:W-:Y:S01]  /*4460*/  IMAD.MOV.U32 R4, RZ, RZ, R2 ;  /* 0x000000ffff047224 */ /* 0x000fe200078e0002 */
[----:B------:R-:W-:Y:S01]  /*4470*/  ISETP.NE.AND.EX P0, PT, RZ, UR5, PT, P0 ;  /* 0x00000005ff007c0c */ /* 0x000fe2000bf05300 */
[----:B------:R-:W-:Y:S01]  /*4480*/  IMAD.MOV.U32 R5, RZ, RZ, R17 ;  /* 0x000000ffff057224 */ /* 0x000fe200078e0011 */
[----:B0-----:R-:W-:-:S11]  /*4490*/  I2FP.F32.U32 R22, R21 ;  /* 0x0000001500167245 */ /* 0x001fd60000201000 */
[----:B------:R-:W-:Y:S05]  /*44a0*/  @!P0 BRA `(.L_x_84) ;  /* 0x0000000000288947 */ /* 0x000fea0003800000 */
[----:B------:R-:W-:Y:S02]  /*44b0*/  ULDC UR6, c[0x0][0x634] ;  /* 0x00018d0000067ab9 */ /* 0x000fe40000000800 */
[----:B------:R-:W-:-:S05]  /*44c0*/  IADD3 R5, P0, R2, UR6, RZ ;  /* 0x0000000602057c10 */ /* 0x000fca000ff1e0ff */
[----:B------:R-:W-:-:S04]  /*44d0*/  IMAD.X R3, RZ, RZ, R17, P0 ;  /* 0x000000ffff037224 */ /* 0x000fc800000e0611 */
[----:B------:R-:W-:-:S04]  /*44e0*/  IMAD.WIDE.U32 R6, R3, UR4, RZ ;  /* 0x0000000403067c25 */ /* 0x000fc8000f8e00ff */
[----:B------:R-:W-:-:S04]  /*44f0*/  IMAD.WIDE.U32 R6, P0, R5, UR5, R6 ;  /* 0x0000000505067c25 */ /* 0x000fc8000f800006 */
[----:B------:R-:W-:-:S04]  /*4500*/  IMAD.WIDE.U32 R4, R5, UR4, RZ ;  /* 0x0000000405047c25 */ /* 0x000fc8000f8e00ff */
[----:B------:R-:W-:Y:S01]  /*4510*/  IMAD.MOV.U32 R4, RZ, RZ, R7 ;  /* 0x000000ffff047224 */ /* 0x000fe200078e0007 */
[----:B------:R-:W-:Y:S01]  /*4520*/  IADD3 RZ, P1, R5, R6, RZ ;  /* 0x0000000605ff7210 */ /* 0x000fe20007f3e0ff */
[----:B------:R-:W-:-:S04]  /*4530*/  IMAD.X R5, RZ, RZ, RZ, P0 ;  /* 0x000000ffff057224 */ /* 0x000fc800000e06ff */
[----:B------:R-:W-:-:S08]  /*4540*/  IMAD.WIDE.U32.X R4, R3, UR5, R4, P1 ;  /* 0x0000000503047c25 */ /* 0x000fd000088e0404 */
.L_x_84:
[--C-:B------:R-:W-:Y:S01]  /*4550*/  SHF.R.U64 R14, R4, UR7, R5.reuse ;  /* 0x00000007040e7c19 */ /* 0x100fe20008001205 */
[----:B------:R-:W-:Y:S01]  /*4560*/  FMUL R22, R22, UR8 ;  /* 0x0000000816167c20 */ /* 0x000fe20008400000 */
[----:B------:R-:W-:Y:S01]  /*4570*/  SHF.R.U32.HI R3, RZ, UR7, R5 ;  /* 0x00000007ff037c19 */ /* 0x000fe20008011605 */
[----:B------:R-:W0:Y:S01]  /*4580*/  LDC R6, c[0x0][0x144] ;  /* 0x00005100ff067b82 */ /* 0x000e220000000800 */
[----:B------:R-:W-:Y:S01]  /*4590*/  IADD3 R4, P0, RZ, -R14, RZ ;  /* 0x8000000eff047210 */ /* 0x000fe20007f1e0ff */
[----:B------:R-:W-:Y:S01]  /*45a0*/  ULDC.64 UR4, c[0x0][0x620] ;  /* 0x0001880000047ab9 */ /* 0x000fe20000000a00 */
[----:B-1----:R-:W-:Y:S01]  /*45b0*/  I2FP.F32.U32 R5, R15 ;  /* 0x0000000f00057245 */ /* 0x002fe20000201000 */
[----:B------:R-:W1:Y:S01]  /*45c0*/  F2I.U32.TRUNC.NTZ R22, R22 ;  /* 0x0000001600167305 */ /* 0x000e62000020f000 */
[----:B------:R-:W-:Y:S01]  /*45d0*/  ULDC UR6, c[0x0][0x154] ;  /* 0x0000550000067ab9 */ /* 0x000fe20000000800 */
[----:B------:R-:W-:Y:S01]  /*45e0*/  IMAD.X R3, RZ, RZ, ~R3, P0 ;  /* 0x000000ffff037224 */ /* 0x000fe200000e0e03 */
[----:B------:R-:W-:Y:S01]  /*45f0*/  ISETP.NE.AND P2, PT, R16, 0x1, PT ;  /* 0x000000011000780c */ /* 0x000fe20003f45270 */
[----:B------:R-:W-:Y:S01]  /*4600*/  FMUL R23, R5, UR6 ;  /* 0x0000000605177c20 */ /* 0x000fe20008400000 */
[----:B------:R-:W2:Y:S01]  /*4610*/  LDC R24, c[0x0][0x148] ;  /* 0x00005200ff187b82 */ /* 0x000ea20000000800 */
[----:B------:R-:W-:Y:S01]  /*4620*/  IMAD R3, R3, UR4, RZ ;  /* 0x0000000403037c24 */ /* 0x000fe2000f8e02ff */
[----:B------:R-:W-:-:S02]  /*4630*/  ULDC.64 UR6, c[0x0][0x640] ;  /* 0x0001900000067ab9 */ /* 0x000fc40000000a00 */
[----:B------:R-:W-:Y:S01]  /*4640*/  ISETP.NE.U32.AND P0, PT, RZ, UR6, PT ;  /* 0x00000006ff007c0c */ /* 0x000fe2000bf05070 */
[C---:B------:R-:W-:Y:S01]  /*4650*/  IMAD R7, R4.reuse, UR5, R3 ;  /* 0x0000000504077c24 */ /* 0x040fe2000f8e0203 */
[----:B------:R-:W3:Y:S01]  /*4660*/  F2I.U32.TRUNC.NTZ R23, R23 ;  /* 0x0000001700177305 */ /* 0x000ee2000020f000 */
[----:B------:R-:W-:Y:S01]  /*4670*/  IMAD.MOV.U32 R3, RZ, RZ, R17 ;  /* 0x000000ffff037224 */ /* 0x000fe200078e0011 */
[----:B------:R-:W-:Y:S01]  /*4680*/  ISETP.NE.AND.EX P0, PT, RZ, UR7, PT, P0 ;  /* 0x00000007ff007c0c */ /* 0x000fe2000bf05300 */
[----:B-1----:R-:W-:Y:S02]  /*4690*/  IMAD.MOV R22, RZ, RZ, -R22 ;  /* 0x000000ffff167224 */ /* 0x002fe400078e0a16 */
[----:B------:R-:W-:Y:S01]  /*46a0*/  IMAD.WIDE.U32 R4, R4, UR4, R2 ;  /* 0x0000000404047c25 */ /* 0x000fe2000f8e0002 */
[----:B------:R-:W-:-:S03]  /*46b0*/  ULDC UR4, c[0x0][0x618] ;  /* 0x0001860000047ab9 */ /* 0x000fc60000000800 */
[----:B------:R-:W-:Y:S02]  /*46c0*/  IMAD.IADD R5, R5, 0x1, R7 ;  /* 0x0000000105057824 */ /* 0x000fe400078e0207 */
[----:B0-----:R-:W-:-:S03]  /*46d0*/  IMAD R3, R6, R22, R21 ;  /* 0x0000001606037224 */ /* 0x001fc600078e0215 */
[----:B------:R-:W-:Y:S01]  /*46e0*/  SHF.R.U64 R21, R4, UR4, R5 ;  /* 0x0000000404157c19 */ /* 0x000fe20008001205 */
[----:B---3--:R-:W-:Y:S01]  /*46f0*/  IMAD.MOV R6, RZ, RZ, -R23 ;  /* 0x000000ffff067224 */ /* 0x008fe200078e0a17 */
[----:B------:R-:W-:Y:S01]  /*4700*/  SHF.R.U32.HI R4, RZ, UR4, R5 ;  /* 0x00000004ff047c19 */ /* 0x000fe20008011605 */
[----:B------:R-:W-:Y:S02]  /*4710*/  ULDC UR4, c[0x0][0x608] ;  /* 0x0001820000047ab9 */ /* 0x000fe40000000800 */
[----:B--2---:R-:W-:Y:S01]  /*4720*/  @P2 IMAD R3, R24, R6, R15 ;  /* 0x0000000618032224 */ /* 0x004fe200078e020f */
[--C-:B------:R-:W-:Y:S02]  /*4730*/  SHF.R.U64 R22, R21, UR4, R4.reuse ;  /* 0x0000000415167c19 */ /* 0x100fe40008001204 */
[----:B------:R-:W-:Y:S01]  /*4740*/  SHF.R.U32.HI R5, RZ, UR4, R4 ;  /* 0x00000004ff057c19 */ /* 0x000fe20008011604 */
[----:B------:R-:W-:-:S03]  /*4750*/  ULDC UR4, c[0x0][0x658] ;  /* 0x0001960000047ab9 */ /* 0x000fc60000000800 */
[--C-:B------:R-:W-:Y:S02]  /*4760*/  SHF.R.U64 R15, R22, UR4, R5.reuse ;  /* 0x00000004160f7c19 */ /* 0x100fe40008001205 */
[----:B------:R-:W-:-:S03]  /*4770*/  SHF.R.U32.HI R23, RZ, UR4, R5 ;  /* 0x00000004ff177c19 */ /* 0x000fc60008011605 */
[----:B------:R-:W-:Y:S02]  /*4780*/  IMAD.MOV.U32 R6, RZ, RZ, R15 ;  /* 0x000000ffff067224 */ /* 0x000fe400078e000f */
[----:B------:R-:W-:Y:S01]  /*4790*/  IMAD.MOV.U32 R5, RZ, RZ, R23 ;  /* 0x000000ffff057224 */ /* 0x000fe200078e0017 */
[----:B------:R-:W-:Y:S06]  /*47a0*/  @!P0 BRA `(.L_x_85) ;  /* 0x00000000002c8947 */ /* 0x000fec0003800000 */
        /* <DEDUP_REMOVED lines=9> */
[----:B------:R-:W-:-:S04]  /*4840*/  IMAD.WIDE.U32.X R4, R23, UR7, R4, P1 ;  /* 0x0000000717047c25 */ /* 0x000fc800088e0404 */
[----:B------:R-:W-:-:S07]  /*4850*/  IMAD.MOV.U32 R6, RZ, RZ, R4 ;  /* 0x000000ffff067224 */ /* 0x000fce00078e0004 */
.L_x_85:
[----:B------:R-:W-:Y:S01]  /*4860*/  ULDC UR4, c[0x0][0x648] ;  /* 0x0001920000047ab9 */ /* 0x000fe20000000800 */
[----:B------:R-:W-:Y:S01]  /*4870*/  LOP3.LUT R4, R22, UR16, RZ, 0xc0, !PT ;  /* 0x0000001016047c12 */ /* 0x000fe2000f8ec0ff */
[----:B------:R-:W-:Y:S01]  /*4880*/  ULDC UR5, c[0x0][0x610] ;  /* 0x0001840000057ab9 */ /* 0x000fe20000000800 */
[----:B------:R-:W-:Y:S01]  /*4890*/  SHF.R.U64 R5, R6, UR4, R5 ;  /* 0x0000000406057c19 */ /* 0x000fe20008001205 */
[----:B------:R-:W-:Y:S01]  /*48a0*/  ULDC UR4, c[0x0][0x638] ;  /* 0x00018e0000047ab9 */ /* 0x000fe20000000800 */
[----:B------:R-:W-:-:S03]  /*48b0*/  LOP3.LUT R22, R21, UR15, RZ, 0xc0, !PT ;  /* 0x0000000f15167c12 */ /* 0x000fc6000f8ec0ff */
[----:B------:R-:W-:Y:S02]  /*48c0*/  IMAD.MOV R6, RZ, RZ, -R5 ;  /* 0x000000ffff067224 */ /* 0x000fe400078e0a05 */
[----:B------:R-:W-:Y:S02]  /*48d0*/  IMAD R4, R5, UR17, R4 ;  /* 0x0000001105047c24 */ /* 0x000fe4000f8e0204 */
[----:B------:R-:W-:Y:S01]  /*48e0*/  IMAD R15, R6, UR4, R15 ;  /* 0x00000004060f7c24 */ /* 0x000fe2000f8e020f */
[----:B------:R-:W-:Y:S01]  /*48f0*/  ULDC UR4, c[0x0][0x600] ;  /* 0x0001800000047ab9 */ /* 0x000fe20000000800 */
[----:B------:R-:W-:Y:S02]  /*4900*/  IMAD R21, R4, UR5, R3 ;  /* 0x0000000504157c24 */ /* 0x000fe4000f8e0203 */
[----:B------:R-:W-:Y:S02]  /*4910*/  IMAD R4, R15, UR4, R22 ;  /* 0x000000040f047c24 */ /* 0x000fe4000f8e0216 */
[----:B------:R-:W-:-:S02]  /*4920*/  IMAD.MOV.U32 R3, RZ, RZ, 0x1 ;  /* 0x00000001ff037424 */ /* 0x000fc400078e00ff */
[----:B------:R-:W-:Y:S01]  /*4930*/  IMAD.MOV.U32 R6, RZ, RZ, R14 ;  /* 0x000000ffff067224 */ /* 0x000fe200078e000e */
[----:B------:R-:W-:Y:S02]  /*4940*/  SEL R22, R4, R21, !P2 ;  /* 0x0000001504167207 */ /* 0x000fe40005000000 */
[----:B------:R-:W-:-:S07]  /*4950*/  SEL R21, R21, R4, !P2 ;  /* 0x0000000415157207 */ /* 0x000fce0005000000 */
.L_x_83:
[----:B------:R-:W-:Y:S05]  /*4960*/  BSYNC B1 ;  /* 0x0000000000017941 */ /* 0x000fea0003800000 */
.L_x_82:
[----:B------:R-:W-:-:S13]  /*4970*/  LOP3.LUT P0, RZ, R3, 0xff, RZ, 0xc0, !PT ;  /* 0x000000ff03ff7812 */ /* 0x000fda000780c0ff */
[----:B------:R-:W-:Y:S05]  /*4980*/  @P0 BRA `(.L_x_86) ;  /* 0xfffffff4003c0947 */ /* 0x000fea000383ffff */
[----:B------:R-:W-:Y:S05]  /*4990*/  BSYNC B0 ;  /* 0x0000000000007941 */ /* 0x000fea0003800000 */
.L_x_75:
[----:B------:R-:W-:-:S03]  /*49a0*/  UMOV UR4, 0xffffffff ;  /* 0xffffffff00047882 */ /* 0x000fc60000000000 */
[----:B------:R-:W-:Y:S05]  /*49b0*/  BRA.DIV UR4, `(.L_x_87) ;  /* 0x0000000a04107947 */ /* 0x000fea000b800000 */
[----:B------:R-:W-:-:S13]  /*49c0*/  ELECT P6, URZ, PT ;  /* 0x00000000003f782f */ /* 0x000fda00038c0000 */
.L_x_108:
[----:B------:R-:W-:Y:S04]  /*49d0*/  BSSY B0, `(.L_x_88) ;  /* 0x000006a000007945 */ /* 0x000fe80003800000 */
[----:B------:R-:W-:Y:S05]  /*49e0*/  @!P6 BRA `(.L_x_89) ;  /* 0x0000000400a0e947 */ /* 0x000fea0003800000 */
[----:B------:R-:W-:-:S04]  /*49f0*/  LOP3.LUT R18, R18, 0x2, RZ, 0xfc, !PT ;  /* 0x0000000212127812 */ /* 0x000fc800078efcff */
[----:B------:R-:W-:-:S13]  /*4a00*/  ISETP.NE.AND P0, PT, R18, 0x3, PT ;  /* 0x000000031200780c */ /* 0x000fda0003f05270 */
[----:B------:R-:W-:Y:S05]  /*4a10*/  @!P0 BRA `(.L_x_90) ;  /* 0x0000000000048947 */ /* 0x000fea0003800000 */
[----:B------:R-:W-:Y:S01]  /*4a20*/  BPT.TRAP 0x1 ;  /* 0x000000040000795c */ /* 0x000fe20000300000 */
.L_x_90:
[----:B------:R-:W0:Y:S01]  /*4a30*/  S2R R3, SR_CgaCtaId ;  /* 0x0000000000037919 */ /* 0x000e220000008800 */
[----:B------:R-:W-:Y:S02]  /*4a40*/  MOV R0, 0x400 ;  /* 0x0000040000007802 */ /* 0x000fe40000000f00 */
[----:B------:R-:W-:Y:S02]  /*4a50*/  SHF.L.U32 R2, R8, 0x1f, RZ ;  /* 0x0000001f08027819 */ /* 0x000fe400000006ff */
[----:B0-----:R-:W-:-:S05]  /*4a60*/  LEA R0, R3, R0, 0x18 ;  /* 0x0000000003007211 */ /* 0x001fca00078ec0ff */
[----:B------:R-:W-:-:S04]  /*4a70*/  VIADD R0, R0, 0x58 ;  /* 0x0000005800007836 */ /* 0x000fc80000000000 */
[C---:B------:R-:W-:Y:S02]  /*4a80*/  IMAD R5, R9.reuse, 0x8, R0 ;  /* 0x0000000809057824 */ /* 0x040fe400078e0200 */
[----:B------:R-:W-:Y:S02]  /*4a90*/  VIADD R9, R9, 0x1 ;  /* 0x0000000109097836 */ /* 0x000fe40000000000 */
[----:B------:R-:W0:Y:S03]  /*4aa0*/  SYNCS.PHASECHK.TRANS64.TRYWAIT P0, [R5+URZ], R2 ;  /* 0x00000002050075a7 */ /* 0x000e26000800017f */
[----:B------:R-:W-:-:S04]  /*4ab0*/  ISETP.NE.AND P1, PT, R9, 0xb, PT ;  /* 0x0000000b0900780c */ /* 0x000fc80003f25270 */
[----:B------:R-:W-:Y:S02]  /*4ac0*/  SEL R3, RZ, 0x1, P1 ;  /* 0x00000001ff037807 */ /* 0x000fe40000800000 */
[----:B------:R-:W-:Y:S02]  /*4ad0*/  SEL R9, R9, RZ, P1 ;  /* 0x000000ff09097207 */ /* 0x000fe40000800000 */
[----:B------:R-:W-:-:S03]  /*4ae0*/  LOP3.LUT R8, R8, R3, RZ, 0x3c, !PT ;  /* 0x0000000308087212 */ /* 0x000fc600078e3cff */
[----:B------:R-:W-:Y:S01]  /*4af0*/  IMAD R7, R9, 0x8, R0 ;  /* 0x0000000809077824 */ /* 0x000fe200078e0200 */
[----:B------:R-:W-:Y:S01]  /*4b00*/  SHF.L.U32 R4, R8, 0x1f, RZ ;  /* 0x0000001f08047819 */ /* 0x000fe200000006ff */
[----:B0-----:R-:W-:Y:S06]  /*4b10*/  @!P0 BRA `(.L_x_91) ;  /* 0x0000000400d88947 */ /* 0x001fec0003800000 */
.L_x_109:
[----:B------:R-:W1:Y:S01]  /*4b20*/  SYNCS.PHASECHK.TRANS64.TRYWAIT P0, [R7+URZ], R4 ;  /* 0x00000004070075a7 */ /* 0x000e62000800017f */
[----:B0-----:R-:W-:-:S05]  /*4b30*/  VIADD R2, R9, 0x1 ;  /* 0x0000000109027836 */ /* 0x001fca0000000000 */
[----:B------:R-:W-:-:S04]  /*4b40*/  ISETP.NE.AND P1, PT, R2, 0xb, PT ;  /* 0x0000000b0200780c */ /* 0x000fc80003f25270 */
[----:B------:R-:W-:Y:S02]  /*4b50*/  SEL R3, RZ, 0x1, P1 ;  /* 0x00000001ff037807 */ /* 0x000fe40000800000 */
[----:B------:R-:W-:Y:S02]  /*4b60*/  SEL R9, R2, RZ, P1 ;  /* 0x000000ff02097207 */ /* 0x000fe40000800000 */
[----:B------:R-:W-:-:S03]  /*4b70*/  LOP3.LUT R8, R8, R3, RZ, 0x3c, !PT ;  /* 0x0000000308087212 */ /* 0x000fc600078e3cff */
[----:B------:R-:W-:Y:S01]  /*4b80*/  IMAD R6, R9, 0x8, R0 ;  /* 0x0000000809067824 */ /* 0x000fe200078e0200 */
[----:B------:R-:W-:Y:S01]  /*4b90*/  SHF.L.U32 R5, R8, 0x1f, RZ ;  /* 0x0000001f08057819 */ /* 0x000fe200000006ff */
[----:B-1----:R-:W-:Y:S06]  /*4ba0*/  @!P0 BRA `(.L_x_92) ;  /* 0x0000000400c88947 */ /* 0x002fec0003800000 */
.L_x_110:
[----:B------:R-:W1:Y:S01]  /*4bb0*/  SYNCS.PHASECHK.TRANS64.TRYWAIT P0, [R6+URZ], R5 ;  /* 0x00000005060075a7 */ /* 0x000e62000800017f */
[----:B------:R-:W-:-:S05]  /*4bc0*/  VIADD R2, R9, 0x1 ;  /* 0x0000000109027836 */ /* 0x000fca0000000000 */
[----:B------:R-:W-:-:S04]  /*4bd0*/  ISETP.NE.AND P1, PT, R2, 0xb, PT ;  /* 0x0000000b0200780c */ /* 0x000fc80003f25270 */
[----:B------:R-:W-:Y:S02]  /*4be0*/  SEL R3, RZ, 0x1, P1 ;  /* 0x00000001ff037807 */ /* 0x000fe40000800000 */
[----:B0-----:R-:W-:Y:S02]  /*4bf0*/  SEL R7, R2, RZ, P1 ;  /* 0x000000ff02077207 */ /* 0x001fe40000800000 */
[----:B------:R-:W-:-:S03]  /*4c00*/  LOP3.LUT R8, R8, R3, RZ, 0x3c, !PT ;  /* 0x0000000308087212 */ /* 0x000fc600078e3cff */
[----:B------:R-:W-:Y:S01]  /*4c10*/  IMAD R9, R7, 0x8, R0 ;  /* 0x0000000807097824 */ /* 0x000fe200078e0200 */
[----:B------:R-:W-:Y:S01]  /*4c20*/  SHF.L.U32 R4, R8, 0x1f, RZ ;  /* 0x0000001f08047819 */ /* 0x000fe200000006ff */
[----:B-1----:R-:W-:Y:S06]  /*4c30*/  @!P0 BRA `(.L_x_93) ;  /* 0x0000000400b88947 */ /* 0x002fec0003800000 */
.L_x_111:
[----:B------:R-:W1:Y:S01]  /*4c40*/  SYNCS.PHASECHK.TRANS64.TRYWAIT P0, [R9+URZ], R4 ;  /* 0x00000004090075a7 */ /* 0x000e62000800017f */
[----:B------:R-:W-:-:S05]  /*4c50*/  VIADD R2, R7, 0x1 ;  /* 0x0000000107027836 */ /* 0x000fca0000000000 */
[----:B------:R-:W-:-:S04]  /*4c60*/  ISETP.NE.AND P1, PT, R2, 0xb, PT ;  /* 0x0000000b0200780c */ /* 0x000fc80003f25270 */
[----:B------:R-:W-:Y:S02]  /*4c70*/  SEL R3, RZ, 0x1, P1 ;  /* 0x00000001ff037807 */ /* 0x000fe40000800000 */
[----:B------:R-:W-:Y:S02]  /*4c80*/  SEL R7, R2, RZ, P1 ;  /* 0x000000ff02077207 */ /* 0x000fe40000800000 */
[----:B------:R-:W-:-:S03]  /*4c90*/  LOP3.LUT R8, R8, R3, RZ, 0x3c, !PT ;  /* 0x0000000308087212 */ /* 0x000fc600078e3cff */
[----:B0-----:R-:W-:Y:S01]  /*4ca0*/  IMAD R6, R7, 0x8, R0 ;  /* 0x0000000807067824 */ /* 0x001fe200078e0200 */
[----:B------:R-:W-:Y:S01]  /*4cb0*/  SHF.L.U32 R5, R8, 0x1f, RZ ;  /* 0x0000001f08057819 */ /* 0x000fe200000006ff */
[----:B-1----:R-:W-:Y:S06]  /*4cc0*/  @!P0 BRA `(.L_x_94) ;  /* 0x0000000400a88947 */ /* 0x002fec0003800000 */
.L_x_112:
        /* <DEDUP_REMOVED lines=9> */
.L_x_113:
        /* <DEDUP_REMOVED lines=9> */
.L_x_114:
        /* <DEDUP_REMOVED lines=9> */
.L_x_115:
[----:B------:R-:W1:Y:S01]  /*4e80*/  SYNCS.PHASECHK.TRANS64.TRYWAIT P0, [R9+URZ], R4 ;  /* 0x00000004090075a7 */ /* 0x000e62000800017f */
[----:B------:R-:W-:-:S05]  /*4e90*/  VIADD R2, R7, 0x1 ;  /* 0x0000000107027836 */ /* 0x000fca0000000000 */
[----:B------:R-:W-:-:S04]  /*4ea0*/  ISETP.NE.AND P1, PT, R2, 0xb, PT ;  /* 0x0000000b0200780c */ /* 0x000fc80003f25270 */
[----:B------:R-:W-:Y:S02]  /*4eb0*/  SEL R3, RZ, 0x1, P1 ;  /* 0x00000001ff037807 */ /* 0x000fe40000800000 */
[----:B------:R-:W-:Y:S02]  /*4ec0*/  SEL R7, R2, RZ, P1 ;  /* 0x000000ff02077207 */ /* 0x000fe40000800000 */
[----:B------:R-:W-:-:S03]  /*4ed0*/  LOP3.LUT R8, R8, R3, RZ, 0x3c, !PT ;  /* 0x0000000308087212 */ /* 0x000fc600078e3cff */
[----:B------:R-:W-:Y:S01]  /*4ee0*/  IMAD R10, R7, 0x8, R0 ;  /* 0x00000008070a7824 */ /* 0x000fe200078e0200 */
[----:B0-----:R-:W-:Y:S01]  /*4ef0*/  SHF.L.U32 R5, R8, 0x1f, RZ ;  /* 0x0000001f08057819 */ /* 0x001fe200000006ff */
[----:B-1----:R-:W-:Y:S06]  /*4f00*/  @!P0 BRA `(.L_x_98) ;  /* 0x0000000400688947 */ /* 0x002fec0003800000 */
.L_x_116:
[----:B------:R-:W1:Y:S01]  /*4f10*/  SYNCS.PHASECHK.TRANS64.TRYWAIT P0, [R10+URZ], R5 ;  /* 0x000000050a0075a7 */ /* 0x000e62000800017f */
[----:B------:R-:W-:-:S05]  /*4f20*/  VIADD R2, R7, 0x1 ;  /* 0x0000000107027836 */ /* 0x000fca0000000000 */
[----:B------:R-:W-:-:S04]  /*4f30*/  ISETP.NE.AND P1, PT, R2, 0xb, PT ;  /* 0x0000000b0200780c */ /* 0x000fc80003f25270 */
[----:B------:R-:W-:Y:S02]  /*4f40*/  SEL R3, RZ, 0x1, P1 ;  /* 0x00000001ff037807 */ /* 0x000fe40000800000 */
[----:B------:R-:W-:Y:S02]  /*4f50*/  SEL R7, R2, RZ, P1 ;  /* 0x000000ff02077207 */ /* 0x000fe40000800000 */
[----:B0-----:R-:W-:-:S03]  /*4f60*/  LOP3.LUT R9, R8, R3, RZ, 0x3c, !PT ;  /* 0x0000000308097212 */ /* 0x001fc600078e3cff */
[----:B------:R-:W-:Y:S01]  /*4f70*/  IMAD R11, R7, 0x8, R0 ;  /* 0x00000008070b7824 */ /* 0x000fe200078e0200 */
[----:B------:R-:W-:Y:S01]  /*4f80*/  SHF.L.U32 R6, R9, 0x1f, RZ ;  /* 0x0000001f09067819 */ /* 0x000fe200000006ff */
[----:B-1----:R-:W-:Y:S06]  /*4f90*/  @!P0 BRA `(.L_x_99) ;  /* 0x0000000400588947 */ /* 0x002fec0003800000 */
.L_x_117:
[----:B------:R-:W1:Y:S01]  /*4fa0*/  SYNCS.PHASECHK.TRANS64.TRYWAIT P0, [R11+URZ], R6 ;  /* 0x000000060b0075a7 */ /* 0x000e62000800017f */
[----:B------:R-:W-:-:S05]  /*4fb0*/  VIADD R2, R7, 0x1 ;  /* 0x0000000107027836 */ /* 0x000fca0000000000 */
[----:B------:R-:W-:-:S04]  /*4fc0*/  ISETP.NE.AND P1, PT, R2, 0xb, PT ;  /* 0x0000000b0200780c */ /* 0x000fc80003f25270 */
[----:B------:R-:W-:Y:S02]  /*4fd0*/  SEL R4, RZ, 0x1, P1 ;  /* 0x00000001ff047807 */ /* 0x000fe40000800000 */
[----:B------:R-:W-:Y:S02]  /*4fe0*/  SEL R3, R2, RZ, P1 ;  /* 0x000000ff02037207 */ /* 0x000fe40000800000 */
[----:B------:R-:W-:Y:S01]  /*4ff0*/  LOP3.LUT R4, R9, R4, RZ, 0x3c, !PT ;  /* 0x0000000409047212 */ /* 0x000fe200078e3cff */
[----:B-1----:R-:W-:Y:S06]  /*5000*/  @!P0 BRA `(.L_x_100) ;  /* 0x0000000400508947 */ /* 0x002fec0003800000 */
.L_x_118:
[----:B------:R-:W-:Y:S01]  /*5010*/  IMAD R3, R3, 0x8, R0 ;  /* 0x0000000803037824 */ /* 0x000fe200078e0200 */
[----:B------:R-:W-:-:S07]  /*5020*/  SHF.L.U32 R0, R4, 0x1f, RZ ;  /* 0x0000001f04007819 */ /* 0x000fce00000006ff */
.L_x_101:
[----:B--2---:R2:W3:Y:S02]  /*5030*/  SYNCS.PHASECHK.TRANS64.TRYWAIT P0, [R3+URZ], R0 ;  /* 0x00000000030075a7 */ /* 0x0044e4000800017f */
[----:B---3--:R-:W-:Y:S05]  /*5040*/  @!P0 NANOSLEEP.SYNCS 0x989680 ;  /* 0x009896800000895d */ /* 0x008fea0003900000 */
[----:B------:R-:W3:Y:S02]  /*5050*/  @!P0 SYNCS.PHASECHK.TRANS64 P0, [R3+URZ], R0 ;  /* 0x00000000030085a7 */ /* 0x000ee4000800007f */
[----:B---3--:R-:W-:Y:S05]  /*5060*/  @!P0 BRA `(.L_x_101) ;  /* 0xfffffffc00f08947 */ /* 0x008fea000383ffff */
.L_x_89:
[----:B------:R-:W-:Y:S05]  /*5070*/  BSYNC B0 ;  /* 0x0000000000007941 */ /* 0x000fea0003800000 */
.L_x_88:
[----:B------:R-:W-:Y:S05]  /*5080*/  EXIT ;  /* 0x000000000000794d */ /* 0x000fea0003800000 */
.L_x_22:
[----:B-1----:R1:W2:Y:S02]  /*5090*/  SYNCS.PHASECHK.TRANS64.TRYWAIT P1, [R3+URZ], R0 ;  /* 0x00000000030075a7 */ /* 0x0022a4000802017f */
[----:B--2---:R-:W-:Y:S05]  /*50a0*/  @!P1 NANOSLEEP.SYNCS 0x989680 ;  /* 0x009896800000995d */ /* 0x004fea0003900000 */
[----:B------:R-:W2:Y:S02]  /*50b0*/  @!P1 SYNCS.PHASECHK.TRANS64 P1, [R3+URZ], R0 ;  /* 0x00000000030095a7 */ /* 0x000ea4000802007f */
[----:B--2---:R-:W-:Y:S05]  /*50c0*/  @!P1 BRA `(.L_x_22) ;  /* 0xfffffffc00f09947 */ /* 0x004fea000383ffff */
[----:B------:R-:W-:Y:S05]  /*50d0*/  BRA `(.L_x_21) ;  /* 0xffffffc400d47947 */ /* 0x000fea000383ffff */
.L_x_27:
[----:B-1----:R1:W2:Y:S02]  /*50e0*/  SYNCS.PHASECHK.TRANS64.TRYWAIT P1, [R5+URZ], R4 ;  /* 0x00000004050075a7 */ /* 0x0022a4000802017f */
[----:B--2---:R-:W-:Y:S05]  /*50f0*/  @!P1 NANOSLEEP.SYNCS 0x989680 ;  /* 0x009896800000995d */ /* 0x004fea0003900000 */
[----:B------:R-:W2:Y:S02]  /*5100*/  @!P1 SYNCS.PHASECHK.TRANS64 P1, [R5+URZ], R4 ;  /* 0x00000004050095a7 */ /* 0x000ea4000802007f */
[----:B--2---:R-:W-:Y:S05]  /*5110*/  @!P1 BRA `(.L_x_27) ;  /* 0xfffffffc00f09947 */ /* 0x004fea000383ffff */
[----:B------:R-:W-:Y:S05]  /*5120*/  BRA `(.L_x_26) ;  /* 0xffffffc800b07947 */ /* 0x000fea000383ffff */
.L_x_76:
[----:B------:R-:W-:Y:S01]  /*5130*/  BSSY B1, `(.L_x_102) ;  /* 0x0000006000017945 */ /* 0x000fe20003800000 */
[----:B------:R-:W-:-:S07]  /*5140*/  IMAD.MOV.U32 R15, RZ, RZ, -0x1 ;  /* 0xffffffffff0f7424 */ /* 0x000fce00078e00ff */
[----:B------:R-:W-:Y:S05]  /*5150*/  WARPSYNC.COLLECTIVE R15, `(.L_x_103) ;  /* 0x000000000f0c7348 */ /* 0x000fea0003c00000 */
[----:B------:R-:W-:Y:S02]  /*5160*/  ELECT P6, UR62, PT ;  /* 0x00000000003e782f */ /* 0x000fe400038c0000 */
[----:B------:R-:W-:Y:S01]  /*5170*/  MOV R14, UR62 ;  /* 0x0000003e000e7c02 */ /* 0x000fe20008000f00 */
[----:B------:R-:W-:Y:S10]  /*5180*/  ENDCOLLECTIVE ;  /* 0x000000000000791b */ /* 0x000ff40003800000 */
.L_x_103:
[----:B------:R-:W-:Y:S05]  /*5190*/  BSYNC B1 ;  /* 0x0000000000017941 */ /* 0x000fea0003800000 */
.L_x_102:
[----:B------:R-:W-:Y:S05]  /*51a0*/  BRA `(.L_x_104) ;  /* 0xffffffec00407947 */ /* 0x000fea000383ffff */
.L_x_79:
[----:B0-----:R0:W1:Y:S02]  /*51b0*/  SYNCS.PHASECHK.TRANS64.TRYWAIT P0, [R24+URZ+0x58], R5 ;  /* 0x00005805180075a7 */ /* 0x001064000800017f */
[----:B-1----:R-:W-:Y:S05]  /*51c0*/  @!P0 NANOSLEEP.SYNCS 0x989680 ;  /* 0x009896800000895d */ /* 0x002fea0003900000 */
[----:B------:R-:W1:Y:S02]  /*51d0*/  @!P0 SYNCS.PHASECHK.TRANS64 P0, [R24+URZ+0x58], R5 ;  /* 0x00005805180085a7 */ /* 0x000e64000800007f */
[----:B-1----:R-:W-:Y:S05]  /*51e0*/  @!P0 BRA `(.L_x_79) ;  /* 0xfffffffc00f08947 */ /* 0x002fea000383ffff */
[----:B------:R-:W-:Y:S05]  /*51f0*/  BRA `(.L_x_105) ;  /* 0xffffffec00787947 */ /* 0x000fea000383ffff */
.L_x_87:
[----:B------:R-:W-:Y:S01]  /*5200*/  BSSY B0, `(.L_x_106) ;  /* 0x0000006000007945 */ /* 0x000fe20003800000 */
[----:B------:R-:W-:-:S07]  /*5210*/  IMAD.MOV.U32 R15, RZ, RZ, -0x1 ;  /* 0xffffffffff0f7424 */ /* 0x000fce00078e00ff */
[----:B------:R-:W-:Y:S05]  /*5220*/  WARPSYNC.COLLECTIVE R15, `(.L_x_107) ;  /* 0x000000000f0c7348 */ /* 0x000fea0003c00000 */
[----:B------:R-:W-:Y:S02]  /*5230*/  ELECT P6, UR62, PT ;  /* 0x00000000003e782f */ /* 0x000fe400038c0000 */
[----:B------:R-:W-:Y:S01]  /*5240*/  MOV R14, UR62 ;  /* 0x0000003e000e7c02 */ /* 0x000fe20008000f00 */
[----:B------:R-:W-:Y:S10]  /*5250*/  ENDCOLLECTIVE ;  /* 0x000000000000791b */ /* 0x000ff40003800000 */
.L_x_107:
[----:B------:R-:W-:Y:S05]  /*5260*/  BSYNC B0 ;  /* 0x0000000000007941 */ /* 0x000fea0003800000 */
.L_x_106:
[----:B------:R-:W-:Y:S05]  /*5270*/  BRA `(.L_x_108) ;  /* 0xfffffff400d47947 */ /* 0x000fea000383ffff */
.L_x_91:
[----:B0-----:R0:W1:Y:S02]  /*5280*/  SYNCS.PHASECHK.TRANS64.TRYWAIT P0, [R5+URZ], R2 ;  /* 0x00000002050075a7 */ /* 0x001064000800017f */
[----:B-1----:R-:W-:Y:S05]  /*5290*/  @!P0 NANOSLEEP.SYNCS 0x989680 ;  /* 0x009896800000895d */ /* 0x002fea0003900000 */
[----:B------:R-:W1:Y:S02]  /*52a0*/  @!P0 SYNCS.PHASECHK.TRANS64 P0, [R5+URZ], R2 ;  /* 0x00000002050085a7 */ /* 0x000e64000800007f */
[----:B-1----:R-:W-:Y:S05]  /*52b0*/  @!P0 BRA `(.L_x_91) ;  /* 0xfffffffc00f08947 */ /* 0x002fea000383ffff */
[----:B------:R-:W-:Y:S05]  /*52c0*/  BRA `(.L_x_109) ;  /* 0xfffffff800147947 */ /* 0x000fea000383ffff */
.L_x_92:
[----:B0-----:R0:W1:Y:S02]  /*52d0*/  SYNCS.PHASECHK.TRANS64.TRYWAIT P0, [R7+URZ], R4 ;  /* 0x00000004070075a7 */ /* 0x001064000800017f */
[----:B-1----:R-:W-:Y:S05]  /*52e0*/  @!P0 NANOSLEEP.SYNCS 0x989680 ;  /* 0x009896800000895d */ /* 0x002fea0003900000 */
[----:B------:R-:W1:Y:S02]  /*52f0*/  @!P0 SYNCS.PHASECHK.TRANS64 P0, [R7+URZ], R4 ;  /* 0x00000004070085a7 */ /* 0x000e64000800007f */
[----:B-1----:R-:W-:Y:S05]  /*5300*/  @!P0 BRA `(.L_x_92) ;  /* 0xfffffffc00f08947 */ /* 0x002fea000383ffff */
[----:B------:R-:W-:Y:S05]  /*5310*/  BRA `(.L_x_110) ;  /* 0xfffffff800247947 */ /* 0x000fea000383ffff */
.L_x_93:
[----:B0-----:R0:W1:Y:S02]  /*5320*/  SYNCS.PHASECHK.TRANS64.TRYWAIT P0, [R6+URZ], R5 ;  /* 0x00000005060075a7 */ /* 0x001064000800017f */
[----:B-1----:R-:W-:Y:S05]  /*5330*/  @!P0 NANOSLEEP.SYNCS 0x989680 ;  /* 0x009896800000895d */ /* 0x002fea0003900000 */
[----:B------:R-:W1:Y:S02]  /*5340*/  @!P0 SYNCS.PHASECHK.TRANS64 P0, [R6+URZ], R5 ;  /* 0x00000005060085a7 */ /* 0x000e64000800007f */
[----:B-1----:R-:W-:Y:S05]  /*5350*/  @!P0 BRA `(.L_x_93) ;  /* 0xfffffffc00f08947 */ /* 0x002fea000383ffff */
[----:B------:R-:W-:Y:S05]  /*5360*/  BRA `(.L_x_111) ;  /* 0xfffffff800347947 */ /* 0x000fea000383ffff */
.L_x_94:
[----:B0-----:R0:W1:Y:S02]  /*5370*/  SYNCS.PHASECHK.TRANS64.TRYWAIT P0, [R9+URZ], R4 ;  /* 0x00000004090075a7 */ /* 0x001064000800017f */
[----:B-1----:R-:W-:Y:S05]  /*5380*/  @!P0 NANOSLEEP.SYNCS 0x989680 ;  /* 0x009896800000895d */ /* 0x002fea0003900000 */
[----:B------:R-:W1:Y:S02]  /*5390*/  @!P0 SYNCS.PHASECHK.TRANS64 P0, [R9+URZ], R4 ;  /* 0x00000004090085a7 */ /* 0x000e64000800007f */
[----:B-1----:R-:W-:Y:S05]  /*53a0*/  @!P0 BRA `(.L_x_94) ;  /* 0xfffffffc00f08947 */ /* 0x002fea000383ffff */
[----:B------:R-:W-:Y:S05]  /*53b0*/  BRA `(.L_x_112) ;  /* 0xfffffff800447947 */ /* 0x000fea000383ffff */
.L_x_95:
[----:B0-----:R0:W1:Y:S02]  /*53c0*/  SYNCS.PHASECHK.TRANS64.TRYWAIT P0, [R6+URZ], R5 ;  /* 0x00000005060075a7 */ /* 0x001064000800017f */
[----:B-1----:R-:W-:Y:S05]  /*53d0*/  @!P0 NANOSLEEP.SYNCS 0x989680 ;  /* 0x009896800000895d */ /* 0x002fea0003900000 */
[----:B------:R-:W1:Y:S02]  /*53e0*/  @!P0 SYNCS.PHASECHK.TRANS64 P0, [R6+URZ], R5 ;  /* 0x00000005060085a7 */ /* 0x000e64000800007f */
[----:B-1----:R-:W-:Y:S05]  /*53f0*/  @!P0 BRA `(.L_x_95) ;  /* 0xfffffffc00f08947 */ /* 0x002fea000383ffff */
[----:B------:R-:W-:Y:S05]  /*5400*/  BRA `(.L_x_113) ;  /* 0xfffffff800547947 */ /* 0x000fea000383ffff */
.L_x_96:
[----:B0-----:R0:W1:Y:S02]  /*5410*/  SYNCS.PHASECHK.TRANS64.TRYWAIT P0, [R9+URZ], R4 ;  /* 0x00000004090075a7 */ /* 0x001064000800017f */
[----:B-1----:R-:W-:Y:S05]  /*5420*/  @!P0 NANOSLEEP.SYNCS 0x989680 ;  /* 0x009896800000895d */ /* 0x002fea0003900000 */
[----:B------:R-:W1:Y:S02]  /*5430*/  @!P0 SYNCS.PHASECHK.TRANS64 P0, [R9+URZ], R4 ;  /* 0x00000004090085a7 */ /* 0x000e64000800007f */
[----:B-1----:R-:W-:Y:S05]  /*5440*/  @!P0 BRA `(.L_x_96) ;  /* 0xfffffffc00f08947 */ /* 0x002fea000383ffff */
[----:B------:R-:W-:Y:S05]  /*5450*/  BRA `(.L_x_114) ;  /* 0xfffffff800647947 */ /* 0x000fea000383ffff */
.L_x_97:
[----:B0-----:R0:W1:Y:S02]  /*5460*/  SYNCS.PHASECHK.TRANS64.TRYWAIT P0, [R6+URZ], R5 ;  /* 0x00000005060075a7 */ /* 0x001064000800017f */
[----:B-1----:R-:W-:Y:S05]  /*5470*/  @!P0 NANOSLEEP.SYNCS 0x989680 ;  /* 0x009896800000895d */ /* 0x002fea0003900000 */
[----:B------:R-:W1:Y:S02]  /*5480*/  @!P0 SYNCS.PHASECHK.TRANS64 P0, [R6+URZ], R5 ;  /* 0x00000005060085a7 */ /* 0x000e64000800007f */
[----:B-1----:R-:W-:Y:S05]  /*5490*/  @!P0 BRA `(.L_x_97) ;  /* 0xfffffffc00f08947 */ /* 0x002fea000383ffff */
[----:B------:R-:W-:Y:S05]  /*54a0*/  BRA `(.L_x_115) ;  /* 0xfffffff800747947 */ /* 0x000fea000383ffff */
.L_x_98:
[----:B0-----:R0:W1:Y:S02]  /*54b0*/  SYNCS.PHASECHK.TRANS64.TRYWAIT P0, [R9+URZ], R4 ;  /* 0x00000004090075a7 */ /* 0x001064000800017f */
[----:B-1----:R-:W-:Y:S05]  /*54c0*/  @!P0 NANOSLEEP.SYNCS 0x989680 ;  /* 0x009896800000895d */ /* 0x002fea0003900000 */
[----:B------:R-:W1:Y:S02]  /*54d0*/  @!P0 SYNCS.PHASECHK.TRANS64 P0, [R9+URZ], R4 ;  /* 0x00000004090085a7 */ /* 0x000e64000800007f */
[----:B-1----:R-:W-:Y:S05]  /*54e0*/  @!P0 BRA `(.L_x_98) ;  /* 0xfffffffc00f08947 */ /* 0x002fea000383ffff */
[----:B------:R-:W-:Y:S05]  /*54f0*/  BRA `(.L_x_116) ;  /* 0xfffffff800847947 */ /* 0x000fea000383ffff */
.L_x_99:
[----:B0-----:R0:W1:Y:S02]  /*5500*/  SYNCS.PHASECHK.TRANS64.TRYWAIT P0, [R10+URZ], R5 ;  /* 0x000000050a0075a7 */ /* 0x001064000800017f */
[----:B-1----:R-:W-:Y:S05]  /*5510*/  @!P0 NANOSLEEP.SYNCS 0x989680 ;  /* 0x009896800000895d */ /* 0x002fea0003900000 */
[----:B------:R-:W1:Y:S02]  /*5520*/  @!P0 SYNCS.PHASECHK.TRANS64 P0, [R10+URZ], R5 ;  /* 0x000000050a0085a7 */ /* 0x000e64000800007f */
[----:B-1----:R-:W-:Y:S05]  /*5530*/  @!P0 BRA `(.L_x_99) ;  /* 0xfffffffc00f08947 */ /* 0x002fea000383ffff */
[----:B------:R-:W-:Y:S05]  /*5540*/  BRA `(.L_x_117) ;  /* 0xfffffff800947947 */ /* 0x000fea000383ffff */
.L_x_100:
[----:B-1----:R1:W2:Y:S02]  /*5550*/  SYNCS.PHASECHK.TRANS64.TRYWAIT P0, [R11+URZ], R6 ;  /* 0x000000060b0075a7 */ /* 0x0022a4000800017f */
[----:B--2---:R-:W-:Y:S05]  /*5560*/  @!P0 NANOSLEEP.SYNCS 0x989680 ;  /* 0x009896800000895d */ /* 0x004fea0003900000 */
[----:B------:R-:W2:Y:S02]  /*5570*/  @!P0 SYNCS.PHASECHK.TRANS64 P0, [R11+URZ], R6 ;  /* 0x000000060b0085a7 */ /* 0x000ea4000800007f */
[----:B--2---:R-:W-:Y:S05]  /*5580*/  @!P0 BRA `(.L_x_100) ;  /* 0xfffffffc00f08947 */ /* 0x004fea000383ffff */
[----:B------:R-:W-:Y:S05]  /*5590*/  BRA `(.L_x_118) ;  /* 0xfffffff8009c7947 */ /* 0x000fea000383ffff */
.L_x_119:
[----:B------:R-:W-:-:S00]  /*55a0*/  BRA `(.L_x_119) ;  /* 0xfffffffc00fc7947 */ /* 0x000fc0000383ffff */
[----:B------:R-:W-:-:S00]  /*55b0*/  NOP ;  /* 0x0000000000007918 */ /* 0x000fc00000000000 */
        /* <DEDUP_REMOVED lines=12> */
.L_x_120:


//--------------------- .nv.global.init           --------------------------
	.section	.nv.global.init,"aw",@progbits
.nv.global.init:
	.type		$str$22,@object
	.size		$str$22,($str$23 - $str$22)
$str$22:
        /*0000*/ 	.byte	0x6b, 0x5f, 0x74, 0x69, 0x6c, 0x65, 0x5f, 0x63, 0x6f, 0x75, 0x6e, 0x74, 0x20, 0x3e, 0x3d, 0x20
        /*0010*/ 	.byte	0x31, 0x00
	.type		$str$23,@object
	.size		$str$23,(__unnamed_1 - $str$23)
$str$23:
        /*0012*/ 	.byte	0x2f, 0x74, 0x6d, 0x70, 0x2f, 0x63, 0x75, 0x74, 0x6c, 0x61, 0x73, 0x73, 0x5f, 0x73, 0x77, 0x65
        /*0022*/ 	.byte	0x65, 0x70, 0x5f, 0x73, 0x72, 0x63, 0x2f, 0x69, 0x6e, 0x63, 0x6c, 0x75, 0x64, 0x65, 0x2f, 0x63
        /*0032*/ 	.byte	0x75, 0x74, 0x6c, 0x61, 0x73, 0x73, 0x2f, 0x67, 0x65, 0x6d, 0x6d, 0x2f, 0x63, 0x6f, 0x6c, 0x6c
        /*0042*/ 	.byte	0x65, 0x63, 0x74, 0x69, 0x76, 0x65, 0x2f, 0x73, 0x6d, 0x39, 0x30, 0x5f, 0x6d, 0x6d, 0x61, 0x5f
        /*0052*/ 	.byte	0x74, 0x6d, 0x61, 0x5f, 0x67, 0x6d, 0x6d, 0x61, 0x5f, 0x73, 0x73, 0x5f, 0x77, 0x61, 0x72, 0x70
        /*0062*/ 	.byte	0x73, 0x70, 0x65, 0x63, 0x69, 0x61, 0x6c, 0x69, 0x7a, 0x65, 0x64, 0x2e, 0x68, 0x70, 0x70, 0x00
	.type		__unnamed_1,@object
	.size		__unnamed_1,(.L_0 - __unnamed_1)
__unnamed_1:
        /*0072*/ 	.byte	0x76, 0x6f, 0x69, 0x64, 0x20, 0x63, 0x75, 0x74, 0x6c, 0x61, 0x73, 0x73, 0x3a, 0x3a, 0x67, 0x65
        /* <DEDUP_REMOVED lines=172> */
        /*0b42*/ 	.byte	0x3a, 0x3a, 0x69, 0x64, 0x65, 0x6e, 0x74, 0x69, 0x74, 0x79, 0x5d, 0x00
.L_0:


//--------------------- .nv.shared._ZN7cutlass13device_kernelINS_4gemm6kernel13GemmUniversalIN4cute5tupleIJiiiiEEENS1_10collective13CollectiveMmaINS1_34MainloopSm90TmaGmmaWarpSpecializedILi11ENS5_IJNS4_1CILi2EEENSA_ILi1EEESC_EEENS1_35KernelTmaWarpSpecializedCooperativeEEENS5_IJNSA_ILi128EEENSA_ILi32EEESG_EEEaNS5_IJlSC_lEEEaSJ_NS4_8TiledMMAINS4_8MMA_AtomIJNS4_4SM904GMMA26MMA_64x32x32_S32S8S8_SS_TNEEEENS4_6LayoutISD_NS5_IJSC_NSA_ILi0EEESR_EEEEENS5_IJNS4_10UnderscoreESU_SU_EEEEENS4_13SM90_TMA_LOADENS4_14ComposedLayoutINS4_7SwizzleILi3ELi4ELi3EEENS4_18smem_ptr_flag_bitsILi8EEENSQ_INS5_IJNSA_ILi8EEESG_EEENS5_IJSG_SC_EEEEEEEvNS4_8identityENS4_23SM90_TMA_LOAD_MULTICASTES17_vS18_EENS_8epilogue10collective6detail29Sm90TmaWarpSpecializedAdapterINS1C_15DefaultEpilogueIaSJ_SJ_NS1B_6thread17LinearCombinationIaLi1EiiLNS1G_9ScaleType4KindE0ELNS_15FloatRoundStyleE2EaEENS1_15EpilogueDefaultEEEEEvvEEEEvNT_6ParamsE --------------------------
	.section	.nv.shared._ZN7cutlass13device_kernelINS_4gemm6kernel13GemmUniversalIN4cute5tupleIJiiiiEEENS1_10collective13CollectiveMmaINS1_34MainloopSm90TmaGmmaWarpSpecializedILi11ENS5_IJNS4_1CILi2EEENSA_ILi1EEESC_EEENS1_35KernelTmaWarpSpecializedCooperativeEEENS5_IJNSA_ILi128EEENSA_ILi32EEESG_EEEaNS5_IJlSC_lEEEaSJ_NS4_8TiledMMAINS4_8MMA_AtomIJNS4_4SM904GMMA26MMA_64x32x32_S32S8S8_SS_TNEEEENS4_6LayoutISD_NS5_IJSC_NSA_ILi0EEESR_EEEEENS5_IJNS4_10UnderscoreESU_SU_EEEEENS4_13SM90_TMA_LOADENS4_14ComposedLayoutINS4_7SwizzleILi3ELi4ELi3EEENS4_18smem_ptr_flag_bitsILi8EEENSQ_INS5_IJNSA_ILi8EEESG_EEENS5_IJSG_SC_EEEEEEEvNS4_8identityENS4_23SM90_TMA_LOAD_MULTICASTES17_vS18_EENS_8epilogue10collective6detail29Sm90TmaWarpSpecializedAdapterINS1C_15DefaultEpilogueIaSJ_SJ_NS1B_6thread17LinearCombinationIaLi1EiiLNS1G_9ScaleType4KindE0ELNS_15FloatRoundStyleE2EaEENS1_15EpilogueDefaultEEEEEvvEEEEvNT_6ParamsE,"aw",@nobits
	.sectionflags	@""
	.align	16
	.zero		1024


//--------------------- .nv.shared.reserved.0     --------------------------
	.section	.nv.shared.reserved.0,"aw",@nobits
	.weak		__nv_reservedSMEM_offset_0_alias
	.size		__nv_reservedSMEM_offset_0_alias, 0, 0
	.other		__nv_reservedSMEM_offset_0_alias,@"STO_CUDA_RESERVED_SHARED STV_DEFAULT"
__nv_reservedSMEM_offset_0_alias:
	.zero		0


//--------------------- .nv.global                --------------------------
	.section	.nv.global,"aw",@nobits
.nv.global:
	.type		_ZN40_INTERNAL_7d088e50_4_k_cu_c822769e_111574cute1_E,@object
	.size		_ZN40_INTERNAL_7d088e50_4_k_cu_c822769e_111574cute1_E,(_ZN40_INTERNAL_7d088e50_4_k_cu_c822769e_111574cuda3std3__45__cpo6cbeginE - _ZN40_INTERNAL_7d088e50_4_k_cu_c822769e_111574cute1_E)
_ZN40_INTERNAL_7d088e50_4_k_cu_c822769e_111574cute1_E:
	.zero		1
	.type		_ZN40_INTERNAL_7d088e50_4_k_cu_c822769e_111574cuda3std3__45__cpo6cbeginE,@object
	.size		_ZN40_INTERNAL_7d088e50_4_k_cu_c822769e_111574cuda3std3__45__cpo6cbeginE,(_ZN40_INTERNAL_7d088e50_4_k_cu_c822769e_111574cuda3std3__48in_placeE - _ZN40_INTERNAL_7d088e50_4_k_cu_c822769e_111574cuda3std3__45__cpo6cbeginE)
_ZN40_INTERNAL_7d088e50_4_k_cu_c822769e_111574cuda3std3__45__cpo6cbeginE:
	.zero		1
	.type		_ZN40_INTERNAL_7d088e50_4_k_cu_c822769e_111574cuda3std3__48in_placeE,@object
	.size		_ZN40_INTERNAL_7d088e50_4_k_cu_c822769e_111574cuda3std3__48in_placeE,(_ZN40_INTERNAL_7d088e50_4_k_cu_c822769e_111574cuda3std6ranges3__45__cpo9iter_moveE - _ZN40_INTERNAL_7d088e50_4_k_cu_c822769e_111574cuda3std3__48in_placeE)
_ZN40_INTERNAL_7d088e50_4_k_cu_c822769e_111574cuda3std3__48in_placeE:
	.zero		1
	.type		_ZN40_INTERNAL_7d088e50_4_k_cu_c822769e_111574cuda3std6ranges3__45__cpo9iter_moveE,@object
	.size		_ZN40_INTERNAL_7d088e50_4_k_cu_c822769e_111574cuda3std6ranges3__45__cpo9iter_moveE,(_ZN40_INTERNAL_7d088e50_4_k_cu_c822769e_111574cuda3std3__45__cpo5beginE - _ZN40_INTERNAL_7d088e50_4_k_cu_c822769e_111574cuda3std6ranges3__45__cpo9iter_moveE)
_ZN40_INTERNAL_7d088e50_4_k_cu_c822769e_111574cuda3std6ranges3__45__cpo9iter_moveE:
	.zero		1
	.type		_ZN40_INTERNAL_7d088e50_4_k_cu_c822769e_111574cuda3std3__45__cpo5beginE,@object
	.size		_ZN40_INTERNAL_7d088e50_4_k_cu_c822769e_111574cuda3std3__45__cpo5beginE,(_ZN40_INTERNAL_7d088e50_4_k_cu_c822769e_111574cuda3std3__442_GLOBAL__N__7d088e50_4_k_cu_c822769e_111576ignoreE - _ZN40_INTERNAL_7d088e50_4_k_cu_c822769e_111574cuda3std3__45__cpo5beginE)
_ZN40_INTERNAL_7d088e50_4_k_cu_c822769e_111574cuda3std3__45__cpo5beginE:
	.zero		1
	.type		_ZN40_INTERNAL_7d088e50_4_k_cu_c822769e_111574cuda3std3__442_GLOBAL__N__7d088e50_4_k_cu_c822769e_111576ignoreE,@object
	.size		_ZN40_INTERNAL_7d088e50_4_k_cu_c822769e_111574cuda3std3__442_GLOBAL__N__7d088e50_4_k_cu_c822769e_111576ignoreE,(_ZN40_INTERNAL_7d088e50_4_k_cu_c822769e_111574cute7productE - _ZN40_INTERNAL_7d088e50_4_k_cu_c822769e_111574cuda3std3__442_GLOBAL__N__7d088e50_4_k_cu_c822769e_111576ignoreE)
_ZN40_INTERNAL_7d088e50_4_k_cu_c822769e_111574cuda3std3__442_GLOBAL__N__7d088e50_4_k_cu_c822769e_111576ignoreE:
	.zero		1
	.type		_ZN40_INTERNAL_7d088e50_4_k_cu_c822769e_111574cute7productE,@object
	.size		_ZN40_INTERNAL_7d088e50_4_k_cu_c822769e_111574cute7productE,(_ZN40_INTERNAL_7d088e50_4_k_cu_c822769e_111574cuda3std3__45__cpo3endE - _ZN40_INTERNAL_7d088e50_4_k_cu_c822769e_111574cute7productE)
_ZN40_INTERNAL_7d088e50_4_k_cu_c822769e_111574cute7productE:
	.zero		1
	.type		_ZN40_INTERNAL_7d088e50_4_k_cu_c822769e_111574cuda3std3__45__cpo3endE,@object
	.size		_ZN40_INTERNAL_7d088e50_4_k_cu_c822769e_111574cuda3std3__45__cpo3endE,(_ZN40_INTERNAL_7d088e50_4_k_cu_c822769e_111574cuda3std3__419piecewise_constructE - _ZN40_INTERNAL_7d088e50_4_k_cu_c822769e_111574cuda3std3__45__cpo3endE)
_ZN40_INTERNAL_7d088e50_4_k_cu_c822769e_111574cuda3std3__45__cpo3endE:
	.zero		1
	.type		_ZN40_INTERNAL_7d088e50_4_k_cu_c822769e_111574cuda3std3__419piecewise_constructE,@object
	.size		_ZN40_INTERNAL_7d088e50_4_k_cu_c822769e_111574cuda3std3__419piecewise_constructE,(_ZN40_INTERNAL_7d088e50_4_k_cu_c822769e_111574cuda3std3__45__cpo4cendE - _ZN40_INTERNAL_7d088e50_4_k_cu_c822769e_111574cuda3std3__419piecewise_constructE)
_ZN40_INTERNAL_7d088e50_4_k_cu_c822769e_111574cuda3std3__419piecewise_constructE:
	.zero		1
	.type		_ZN40_INTERNAL_7d088e50_4_k_cu_c822769e_111574cuda3std3__45__cpo4cendE,@object
	.size		_ZN40_INTERNAL_7d088e50_4_k_cu_c822769e_111574cuda3std3__45__cpo4cendE,(_ZN40_INTERNAL_7d088e50_4_k_cu_c822769e_111574cuda3std6ranges3__45__cpo4swapE - _ZN40_INTERNAL_7d088e50_4_k_cu_c822769e_111574cuda3std3__45__cpo4cendE)
_ZN40_INTERNAL_7d088e50_4_k_cu_c822769e_111574cuda3std3__45__cpo4cendE:
	.zero		1
	.type		_ZN40_INTERNAL_7d088e50_4_k_cu_c822769e_111574cuda3std6ranges3__45__cpo4swapE,@object
	.size		_ZN40_INTERNAL_7d088e50_4_k_cu_c822769e_111574cuda3std6ranges3__45__cpo4swapE,(.L_8 - _ZN40_INTERNAL_7d088e50_4_k_cu_c822769e_111574cuda3std6ranges3__45__cpo4swapE)
_ZN40_INTERNAL_7d088e50_4_k_cu_c822769e_111574cuda3std6ranges3__45__cpo4swapE:
	.zero		1
.L_8:


//--------------------- .nv.constant0._ZN7cutlass13device_kernelINS_4gemm6kernel13GemmUniversalIN4cute5tupleIJiiiiEEENS1_10collective13CollectiveMmaINS1_34MainloopSm90TmaGmmaWarpSpecializedILi11ENS5_IJNS4_1CILi2EEENSA_ILi1EEESC_EEENS1_35KernelTmaWarpSpecializedCooperativeEEENS5_IJNSA_ILi128EEENSA_ILi32EEESG_EEEaNS5_IJlSC_lEEEaSJ_NS4_8TiledMMAINS4_8MMA_AtomIJNS4_4SM904GMMA26MMA_64x32x32_S32S8S8_SS_TNEEEENS4_6LayoutISD_NS5_IJSC_NSA_ILi0EEESR_EEEEENS5_IJNS4_10UnderscoreESU_SU_EEEEENS4_13SM90_TMA_LOADENS4_14ComposedLayoutINS4_7SwizzleILi3ELi4ELi3EEENS4_18smem_ptr_flag_bitsILi8EEENSQ_INS5_IJNSA_ILi8EEESG_EEENS5_IJSG_SC_EEEEEEEvNS4_8identityENS4_23SM90_TMA_LOAD_MULTICASTES17_vS18_EENS_8epilogue10collective6detail29Sm90TmaWarpSpecializedAdapterINS1C_15DefaultEpilogueIaSJ_SJ_NS1B_6thread17LinearCombinationIaLi1EiiLNS1G_9ScaleType4KindE0ELNS_15FloatRoundStyleE2EaEENS1_15EpilogueDefaultEEEEEvvEEEEvNT_6ParamsE --------------------------
	.section	.nv.constant0._ZN7cutlass13device_kernelINS_4gemm6kernel13GemmUniversalIN4cute5tupleIJiiiiEEENS1_10collective13CollectiveMmaINS1_34MainloopSm90TmaGmmaWarpSpecializedILi11ENS5_IJNS4_1CILi2EEENSA_ILi1EEESC_EEENS1_35KernelTmaWarpSpecializedCooperativeEEENS5_IJNSA_ILi128EEENSA_ILi32EEESG_EEEaNS5_IJlSC_lEEEaSJ_NS4_8TiledMMAINS4_8MMA_AtomIJNS4_4SM904GMMA26MMA_64x32x32_S32S8S8_SS_TNEEEENS4_6LayoutISD_NS5_IJSC_NSA_ILi0EEESR_EEEEENS5_IJNS4_10UnderscoreESU_SU_EEEEENS4_13SM90_TMA_LOADENS4_14ComposedLayoutINS4_7SwizzleILi3ELi4ELi3EEENS4_18smem_ptr_flag_bitsILi8EEENSQ_INS5_IJNSA_ILi8EEESG_EEENS5_IJSG_SC_EEEEEEEvNS4_8identityENS4_23SM90_TMA_LOAD_MULTICASTES17_vS18_EENS_8epilogue10collective6detail29Sm90TmaWarpSpecializedAdapterINS1C_15DefaultEpilogueIaSJ_SJ_NS1B_6thread17LinearCombinationIaLi1EiiLNS1G_9ScaleType4KindE0ELNS_15FloatRoundStyleE2EaEENS1_15EpilogueDefaultEEEEEvvEEEEvNT_6ParamsE,"a",@progbits
	.sectionflags	@""
	.align	4
.nv.constant0._ZN7cutlass13device_kernelINS_4gemm6kernel13GemmUniversalIN4cute5tupleIJiiiiEEENS1_10collective13CollectiveMmaINS1_34MainloopSm90TmaGmmaWarpSpecializedILi11ENS5_IJNS4_1CILi2EEENSA_ILi1EEESC_EEENS1_35KernelTmaWarpSpecializedCooperativeEEENS5_IJNSA_ILi128EEENSA_ILi32EEESG_EEEaNS5_IJlSC_lEEEaSJ_NS4_8TiledMMAINS4_8MMA_AtomIJNS4_4SM904GMMA26MMA_64x32x32_S32S8S8_SS_TNEEEENS4_6LayoutISD_NS5_IJSC_NSA_ILi0EEESR_EEEEENS5_IJNS4_10UnderscoreESU_SU_EEEEENS4_13SM90_TMA_LOADENS4_14ComposedLayoutINS4_7SwizzleILi3ELi4ELi3EEENS4_18smem_ptr_flag_bitsILi8EEENSQ_INS5_IJNSA_ILi8EEESG_EEENS5_IJSG_SC_EEEEEEEvNS4_8identityENS4_23SM90_TMA_LOAD_MULTICASTES17_vS18_EENS_8epilogue10collective6detail29Sm90TmaWarpSpecializedAdapterINS1C_15DefaultEpilogueIaSJ_SJ_NS1B_6thread17LinearCombinationIaLi1EiiLNS1G_9ScaleType4KindE0ELNS_15FloatRoundStyleE2EaEENS1_15EpilogueDefaultEEEEEvvEEEEvNT_6ParamsE:
	.zero		1664


//--------------------- SYMBOLS --------------------------

	.type		.nv.reservedSmem.offset0,@object
	.size		.nv.reservedSmem.offset0,0x4
	.type		__assertfail,@function
